	.headerflags	@"EF_CUDA_TEXMODE_UNIFIED EF_CUDA_64BIT_ADDRESS EF_CUDA_ACCELERATORS EF_CUDA_SM90 EF_CUDA_VIRTUAL_SM(EF_CUDA_SM90)"
	.elftype	@"ET_EXEC"


//--------------------- .nv.info                  --------------------------
	.section	.nv.info,"",@"SHT_CUDA_INFO"
	.align	4


	//----- nvinfo : EIATTR_REGCOUNT
	.align		4
        /*0000*/ 	.byte	0x04, 0x2f
        /*0002*/ 	.short	(.L_13 - .L_12)
	.align		4
.L_12:
        /*0004*/ 	.word	index@(triton_poi_fused_add_mul_8)
        /*0008*/ 	.word	0x00000048


	//----- nvinfo : EIATTR_MIN_STACK_SIZE
	.align		4
.L_13:
        /*000c*/ 	.byte	0x04, 0x12
        /*000e*/ 	.short	(.L_15 - .L_14)
	.align		4
.L_14:
        /*0010*/ 	.word	index@(triton_poi_fused_add_mul_8)
        /*0014*/ 	.word	0x00000000


	//----- nvinfo : EIATTR_FRAME_SIZE
	.align		4
.L_15:
        /*0018*/ 	.byte	0x04, 0x11
        /*001a*/ 	.short	(.L_17 - .L_16)
	.align		4
.L_16:
        /*001c*/ 	.word	index@(triton_poi_fused_add_mul_8)
        /*0020*/ 	.word	0x00000000


	//----- nvinfo : EIATTR_MIN_STACK_SIZE
	.align		4
.L_17:
        /*0024*/ 	.byte	0x04, 0x12
        /*0026*/ 	.short	(.L_19 - .L_18)
	.align		4
.L_18:
        /*0028*/ 	.word	index@(triton_poi_fused_add_mul_8)
        /*002c*/ 	.word	0x00000000
.L_19:


//--------------------- .nv.info.triton_poi_fused_add_mul_8 --------------------------
	.section	.nv.info.triton_poi_fused_add_mul_8,"",@"SHT_CUDA_INFO"
	.sectionflags	@""
	.align	4


	//----- nvinfo : EIATTR_CUDA_API_VERSION
	.align		4
        /*0000*/ 	.byte	0x04, 0x37
        /*0002*/ 	.short	(.L_21 - .L_20)
.L_20:
        /*0004*/ 	.word	0x0000007c


	//----- nvinfo : EIATTR_KPARAM_INFO
	.align		4
.L_21:
        /*0008*/ 	.byte	0x04, 0x17
        /*000a*/ 	.short	(.L_23 - .L_22)
.L_22:
        /*000c*/ 	.word	0x00000000
        /*0010*/ 	.short	0x0009
        /*0012*/ 	.short	0x0048
        /*0014*/ 	.byte	0x00, 0xf0, 0x11, 0x00


	//----- nvinfo : EIATTR_KPARAM_INFO
	.align		4
.L_23:
        /*0018*/ 	.byte	0x04, 0x17
        /*001a*/ 	.short	(.L_25 - .L_24)
.L_24:
        /*001c*/ 	.word	0x00000000
        /*0020*/ 	.short	0x0008
        /*0022*/ 	.short	0x0040
        /*0024*/ 	.byte	0x00, 0xf4, 0x21, 0x00


	//----- nvinfo : EIATTR_KPARAM_INFO
	.align		4
.L_25:
        /*0028*/ 	.byte	0x04, 0x17
        /*002a*/ 	.short	(.L_27 - .L_26)
.L_26:
        /*002c*/ 	.word	0x00000000
        /*0030*/ 	.short	0x0007
        /*0032*/ 	.short	0x0038
        /*0034*/ 	.byte	0x00, 0xf4, 0x21, 0x00


	//----- nvinfo : EIATTR_KPARAM_INFO
	.align		4
.L_27:
        /*0038*/ 	.byte	0x04, 0x17
        /*003a*/ 	.short	(.L_29 - .L_28)
.L_28:
        /*003c*/ 	.word	0x00000000
        /*0040*/ 	.short	0x0006
        /*0042*/ 	.short	0x0030
        /*0044*/ 	.byte	0x00, 0xf4, 0x21, 0x00


	//----- nvinfo : EIATTR_KPARAM_INFO
	.align		4
.L_29:
        /*0048*/ 	.byte	0x04, 0x17
        /*004a*/ 	.short	(.L_31 - .L_30)
.L_30:
        /*004c*/ 	.word	0x00000000
        /*0050*/ 	.short	0x0005
        /*0052*/ 	.short	0x0028
        /*0054*/ 	.byte	0x00, 0xf4, 0x21, 0x00


	//----- nvinfo : EIATTR_KPARAM_INFO
	.align		4
.L_31:
        /*0058*/ 	.byte	0x04, 0x17
        /*005a*/ 	.short	(.L_33 - .L_32)
.L_32:
        /*005c*/ 	.word	0x00000000
        /*0060*/ 	.short	0x0004
        /*0062*/ 	.short	0x0020
        /*0064*/ 	.byte	0x00, 0xf4, 0x21, 0x00


	//----- nvinfo : EIATTR_KPARAM_INFO
	.align		4
.L_33:
        /*0068*/ 	.byte	0x04, 0x17
        /*006a*/ 	.short	(.L_35 - .L_34)
.L_34:
        /*006c*/ 	.word	0x00000000
        /*0070*/ 	.short	0x0003
        /*0072*/ 	.short	0x0018
        /*0074*/ 	.byte	0x00, 0xf4, 0x21, 0x00


	//----- nvinfo : EIATTR_KPARAM_INFO
	.align		4
.L_35:
        /*0078*/ 	.byte	0x04, 0x17
        /*007a*/ 	.short	(.L_37 - .L_36)
.L_36:
        /*007c*/ 	.word	0x00000000
        /*0080*/ 	.short	0x0002
        /*0082*/ 	.short	0x0010
        /*0084*/ 	.byte	0x00, 0xf4, 0x21, 0x00


	//----- nvinfo : EIATTR_KPARAM_INFO
	.align		4
.L_37:
        /*0088*/ 	.byte	0x04, 0x17
        /*008a*/ 	.short	(.L_39 - .L_38)
.L_38:
        /*008c*/ 	.word	0x00000000
        /*0090*/ 	.short	0x0001
        /*0092*/ 	.short	0x0008
        /*0094*/ 	.byte	0x00, 0xf4, 0x21, 0x00


	//----- nvinfo : EIATTR_KPARAM_INFO
	.align		4
.L_39:
        /*0098*/ 	.byte	0x04, 0x17
        /*009a*/ 	.short	(.L_41 - .L_40)
.L_40:
        /*009c*/ 	.word	0x00000000
        /*00a0*/ 	.short	0x0000
        /*00a2*/ 	.short	0x0000
        /*00a4*/ 	.byte	0x00, 0xf4, 0x21, 0x00


	//----- nvinfo : EIATTR_SPARSE_MMA_MASK
	.align		4
.L_41:
        /*00a8*/ 	.byte	0x03, 0x50
        /*00aa*/ 	.short	0x0000


	//----- nvinfo : EIATTR_MAXREG_COUNT
	.align		4
        /*00ac*/ 	.byte	0x03, 0x1b
        /*00ae*/ 	.short	0x00ff


	//----- nvinfo : EIATTR_EXTERNS
	.align		4
        /*00b0*/ 	.byte	0x04, 0x0f
        /*00b2*/ 	.short	(.L_43 - .L_42)


	//   ....[0]....
	.align		4
.L_42:
        /*00b4*/ 	.word	index@(__assertfail)


	//----- nvinfo : EIATTR_SYSCALL_OFFSETS
	.align		4
.L_43:
        /*00b8*/ 	.byte	0x04, 0x46
        /*00ba*/ 	.short	(.L_45 - .L_44)


	//   ....[0]....
.L_44:
        /*00bc*/ 	.word	0x00000de0


	//   ....[1]....
        /*00c0*/ 	.word	0x000010f0


	//   ....[2]....
        /*00c4*/ 	.word	0x000014b0


	//   ....[3]....
        /*00c8*/ 	.word	0x000017f0


	//----- nvinfo : EIATTR_EXIT_INSTR_OFFSETS
	.align		4
.L_45:
        /*00cc*/ 	.byte	0x04, 0x1c
        /*00ce*/ 	.short	(.L_47 - .L_46)


	//   ....[0]....
.L_46:
        /*00d0*/ 	.word	0x00001d70


	//   ....[1]....
        /*00d4*/ 	.word	0x00001d90


	//----- nvinfo : EIATTR_REQNTID
	.align		4
.L_47:
        /*00d8*/ 	.byte	0x04, 0x10
        /*00da*/ 	.short	(.L_49 - .L_48)
.L_48:
        /*00dc*/ 	.word	0x00000080
        /*00e0*/ 	.word	0x00000001
        /*00e4*/ 	.word	0x00000001


	//----- nvinfo : EIATTR_CRS_STACK_SIZE
	.align		4
.L_49:
        /*00e8*/ 	.byte	0x04, 0x1e
        /*00ea*/ 	.short	(.L_51 - .L_50)
.L_50:
        /*00ec*/ 	.word	0x00000000


	//----- nvinfo : EIATTR_CBANK_PARAM_SIZE
	.align		4
.L_51:
        /*00f0*/ 	.byte	0x03, 0x19
        /*00f2*/ 	.short	0x004c


	//----- nvinfo : EIATTR_PARAM_CBANK
	.align		4
        /*00f4*/ 	.byte	0x04, 0x0a
        /*00f6*/ 	.short	(.L_53 - .L_52)
	.align		4
.L_52:
        /*00f8*/ 	.word	index@(.nv.constant0.triton_poi_fused_add_mul_8)
        /*00fc*/ 	.short	0x0210
        /*00fe*/ 	.short	0x004c


	//----- nvinfo : EIATTR_SW_WAR
	.align		4
.L_53:
        /*0100*/ 	.byte	0x04, 0x36
        /*0102*/ 	.short	(.L_55 - .L_54)
.L_54:
        /*0104*/ 	.word	0x00000008
.L_55:


//--------------------- .nv.callgraph             --------------------------
	.section	.nv.callgraph,"",@"SHT_CUDA_CALLGRAPH"
	.align	4
	.sectionentsize	8
	.align		4
        /*0000*/ 	.word	0x00000000
	.align		4
        /*0004*/ 	.word	0xffffffff
	.align		4
        /*0008*/ 	.word	index@(triton_poi_fused_add_mul_8)
	.align		4
        /*000c*/ 	.word	index@(__assertfail)
	.align		4
        /*0010*/ 	.word	0x00000000
	.align		4
        /*0014*/ 	.word	0xfffffffe
	.align		4
        /*0018*/ 	.word	0x00000000
	.align		4
        /*001c*/ 	.word	0xfffffffd
	.align		4
        /*0020*/ 	.word	0x00000000
	.align		4
        /*0024*/ 	.word	0xfffffffc


//--------------------- .nv.constant4             --------------------------
	.section	.nv.constant4,"a",@progbits
	.align	8
	.align		8
.nv.constant4:
        /*0000*/ 	.dword	__assertfail
	.align		8
        /*0008*/ 	.dword	assertFunc_3
	.align		8
        /*0010*/ 	.dword	assertFile_3
	.align		8
        /*0018*/ 	.dword	assertMessage_3
	.align		8
        /*0020*/ 	.dword	assertFunc_2
	.align		8
        /*0028*/ 	.dword	assertFile_2
	.align		8
        /*0030*/ 	.dword	assertMessage_2
	.align		8
        /*0038*/ 	.dword	assertFunc_1
	.align		8
        /*0040*/ 	.dword	assertFile_1
	.align		8
        /*0048*/ 	.dword	assertMessage_1
	.align		8
        /*0050*/ 	.dword	assertFunc_0
	.align		8
        /*0058*/ 	.dword	assertFile_0
	.align		8
        /*0060*/ 	.dword	assertMessage_0


//--------------------- .text.triton_poi_fused_add_mul_8 --------------------------
	.section	.text.triton_poi_fused_add_mul_8,"ax",@progbits
	.sectionflags	@"SHF_BARRIERS=1"
	.align	128
        .global         triton_poi_fused_add_mul_8
        .type           triton_poi_fused_add_mul_8,@function
        .size           triton_poi_fused_add_mul_8,(.L_x_5 - triton_poi_fused_add_mul_8)
        .other          triton_poi_fused_add_mul_8,@"STO_CUDA_ENTRY STV_DEFAULT"
triton_poi_fused_add_mul_8:
.text.triton_poi_fused_add_mul_8:
[----:B------:R-:W0:Y:S01]  /*0000*/  LDC R1, c[0x0][0x28] ;  /* 0x00000a00ff017b82 */ /* 0x000e220000000800 */
[----:B------:R-:W1:Y:S01]  /*0010*/  S2R R0, SR_TID.X ;  /* 0x0000000000007919 */ /* 0x000e620000002100 */
[----:B------:R-:W-:Y:S01]  /*0020*/  ULDC.64 UR6, c[0x0][0x218] ;  /* 0x0000860000067ab9 */ /* 0x000fe20000000a00 */
[----:B------:R-:W-:Y:S01]  /*0030*/  ULDC.64 UR8, c[0x0][0x220] ;  /* 0x0000880000087ab9 */ /* 0x000fe20000000a00 */
[----:B------:R-:W-:Y:S01]  /*0040*/  ULDC.64 UR10, c[0x0][0x238] ;  /* 0x00008e00000a7ab9 */ /* 0x000fe20000000a00 */
[----:B------:R-:W2:Y:S01]  /*0050*/  S2R R3, SR_CTAID.X ;  /* 0x0000000000037919 */ /* 0x000ea20000002500 */
[----:B------:R-:W-:Y:S01]  /*0060*/  ULDC.64 UR12, c[0x0][0x248] ;  /* 0x00009200000c7ab9 */ /* 0x000fe20000000a00 */
[----:B------:R-:W-:Y:S01]  /*0070*/  CS2R R56, SRZ ;  /* 0x0000000000387805 */ /* 0x000fe2000001ff00 */
[----:B------:R-:W-:Y:S01]  /*0080*/  ULDC.64 UR14, c[0x0][0x250] ;  /* 0x00009400000e7ab9 */ /* 0x000fe20000000a00 */
[----:B------:R-:W-:Y:S01]  /*0090*/  ULDC.64 UR4, c[0x0][0x208] ;  /* 0x0000820000047ab9 */ /* 0x000fe20000000a00 */
[----:B------:R-:W-:-:S02]  /*00a0*/  CS2R R58, SRZ ;  /* 0x00000000003a7805 */ /* 0x000fc4000001ff00 */
[----:B------:R-:W-:Y:S02]  /*00b0*/  CS2R R54, SRZ ;  /* 0x0000000000367805 */ /* 0x000fe4000001ff00 */
[----:B------:R-:W-:Y:S02]  /*00c0*/  CS2R R28, SRZ ;  /* 0x00000000001c7805 */ /* 0x000fe4000001ff00 */
[----:B------:R-:W-:Y:S01]  /*00d0*/  CS2R R32, SRZ ;  /* 0x0000000000207805 */ /* 0x000fe2000001ff00 */
[----:B------:R-:W3:Y:S01]  /*00e0*/  LDC.64 R62, c[0x0][0x218] ;  /* 0x00008600ff3e7b82 */ /* 0x000ee20000000a00 */
[----:B------:R-:W-:Y:S02]  /*00f0*/  CS2R R34, SRZ ;  /* 0x0000000000227805 */ /* 0x000fe4000001ff00 */
[----:B------:R-:W-:-:S05]  /*0100*/  CS2R R24, SRZ ;  /* 0x0000000000187805 */ /* 0x000fca000001ff00 */
[----:B------:R-:W4:Y:S08]  /*0110*/  LDC.64 R46, c[0x0][0x220] ;  /* 0x00008800ff2e7b82 */ /* 0x000f300000000a00 */
[----:B------:R-:W3:Y:S01]  /*0120*/  LDC.64 R66, c[0x0][0x248] ;  /* 0x00009200ff427b82 */ /* 0x000ee20000000a00 */
[----:B-1----:R-:W-:-:S05]  /*0130*/  IMAD.SHL.U32 R0, R0, 0x2, RZ ;  /* 0x0000000200007824 */ /* 0x002fca00078e00ff */
[----:B------:R-:W-:Y:S02]  /*0140*/  LOP3.LUT R0, R0, 0xfe, RZ, 0xc0, !PT ;  /* 0x000000fe00007812 */ /* 0x000fe400078ec0ff */
[----:B------:R-:W1:Y:S03]  /*0150*/  LDC.64 R50, c[0x0][0x240] ;  /* 0x00009000ff327b82 */ /* 0x000e660000000a00 */
[----:B--2---:R-:W-:-:S04]  /*0160*/  IMAD R60, R3, 0x100, R0 ;  /* 0x00000100033c7824 */ /* 0x004fc800078e0200 */
[----:B------:R-:W-:-:S04]  /*0170*/  IMAD.HI R2, R60, 0x38e38e39, RZ ;  /* 0x38e38e393c027827 */ /* 0x000fc800078e02ff */
[----:B------:R-:W-:Y:S01]  /*0180*/  VIADD R0, R60, 0x1 ;  /* 0x000000013c007836 */ /* 0x000fe20000000000 */
[----:B------:R-:W-:-:S03]  /*0190*/  SHF.R.U32.HI R3, RZ, 0x1f, R2 ;  /* 0x0000001fff037819 */ /* 0x000fc60000011602 */
[----:B------:R-:W-:Y:S01]  /*01a0*/  IMAD.HI R4, R0, 0x38e38e39, RZ ;  /* 0x38e38e3900047827 */ /* 0x000fe200078e02ff */
[CC--:B------:R-:W-:Y:S02]  /*01b0*/  LEA.HI.SX32 R8, R2.reuse, R3.reuse, 0x1d ;  /* 0x0000000302087211 */ /* 0x0c0fe400078feaff */
[-C--:B------:R-:W-:Y:S02]  /*01c0*/  LEA.HI.SX32 R5, R2, R3.reuse, 0x1f ;  /* 0x0000000302057211 */ /* 0x080fe400078ffaff */
[----:B------:R-:W-:Y:S02]  /*01d0*/  LEA.HI R6, R8, R8, RZ, 0x2 ;  /* 0x0000000808067211 */ /* 0x000fe400078f10ff */
[CC--:B------:R-:W-:Y:S02]  /*01e0*/  LEA.HI.SX32 R9, R2.reuse, R3.reuse, 0x1b ;  /* 0x0000000302097211 */ /* 0x0c0fe400078fdaff */
[----:B------:R-:W-:Y:S02]  /*01f0*/  SHF.R.S32.HI R7, RZ, 0x1, R4 ;  /* 0x00000001ff077819 */ /* 0x000fe40000011404 */
[----:B------:R-:W-:Y:S01]  /*0200*/  LEA.HI.SX32 R2, R2, R3, 0x19 ;  /* 0x0000000302027211 */ /* 0x000fe200078fcaff */
[----:B------:R-:W-:Y:S01]  /*0210*/  IMAD R9, R9, -0x90, R60 ;  /* 0xffffff7009097824 */ /* 0x000fe200078e023c */
[----:B------:R-:W-:-:S02]  /*0220*/  LOP3.LUT R3, R6, 0xfffffffc, RZ, 0xc0, !PT ;  /* 0xfffffffc06037812 */ /* 0x000fc400078ec0ff */
[----:B------:R-:W-:Y:S01]  /*0230*/  SHF.R.S32.HI R6, RZ, 0x1f, R5 ;  /* 0x0000001fff067819 */ /* 0x000fe20000011405 */
[----:B------:R-:W-:Y:S01]  /*0240*/  IMAD R37, R2, 0x90, R9 ;  /* 0x0000009002257824 */ /* 0x000fe200078e0209 */
[----:B------:R-:W-:Y:S01]  /*0250*/  LEA.HI R7, R4, R7, RZ, 0x1 ;  /* 0x0000000704077211 */ /* 0x000fe200078f08ff */
[----:B------:R-:W-:Y:S01]  /*0260*/  IMAD.IADD R10, R8, 0x1, -R3 ;  /* 0x00000001080a7824 */ /* 0x000fe200078e0a03 */
[-C--:B------:R-:W-:Y:S01]  /*0270*/  LEA.HI R3, R6, R5.reuse, RZ, 0x4 ;  /* 0x0000000506037211 */ /* 0x080fe200078f20ff */
[----:B------:R-:W-:Y:S01]  /*0280*/  IMAD R9, R2, 0x120, RZ ;  /* 0x0000012002097824 */ /* 0x000fe200078e02ff */
[----:B------:R-:W-:Y:S01]  /*0290*/  SHF.R.S32.HI R4, RZ, 0x1f, R7 ;  /* 0x0000001fff047819 */ /* 0x000fe20000011407 */
[----:B------:R-:W-:Y:S01]  /*02a0*/  IMAD R0, R7, -0x9, R0 ;  /* 0xfffffff707007824 */ /* 0x000fe200078e0200 */
[----:B------:R-:W-:Y:S01]  /*02b0*/  LEA.HI R6, R6, R5, RZ, 0x2 ;  /* 0x0000000506067211 */ /* 0x000fe200078f10ff */
[----:B------:R-:W-:Y:S01]  /*02c0*/  IMAD R10, R10, 0x48, R9 ;  /* 0x000000480a0a7824 */ /* 0x000fe200078e0209 */
[----:B------:R-:W-:-:S02]  /*02d0*/  LOP3.LUT R2, R3, 0x7ffffff0, RZ, 0xc0, !PT ;  /* 0x7ffffff003027812 */ /* 0x000fc400078ec0ff */
[-C--:B------:R-:W-:Y:S02]  /*02e0*/  LEA.HI R3, R4, R7.reuse, RZ, 0x4 ;  /* 0x0000000704037211 */ /* 0x080fe400078f20ff */
[----:B------:R-:W-:Y:S01]  /*02f0*/  LOP3.LUT R6, R6, 0x7ffffffc, RZ, 0xc0, !PT ;  /* 0x7ffffffc06067812 */ /* 0x000fe200078ec0ff */
[----:B------:R-:W-:Y:S01]  /*0300*/  IMAD.IADD R2, R5, 0x1, -R2 ;  /* 0x0000000105027824 */ /* 0x000fe200078e0a02 */
[----:B------:R-:W-:Y:S02]  /*0310*/  LEA.HI R8, R4, R7, RZ, 0x2 ;  /* 0x0000000704087211 */ /* 0x000fe400078f10ff */
[----:B------:R-:W-:Y:S01]  /*0320*/  LOP3.LUT R4, R3, 0x7ffffff0, RZ, 0xc0, !PT ;  /* 0x7ffffff003047812 */ /* 0x000fe200078ec0ff */
[C---:B------:R-:W-:Y:S01]  /*0330*/  IMAD.IADD R6, R5.reuse, 0x1, -R6 ;  /* 0x0000000105067824 */ /* 0x040fe200078e0a06 */
[----:B------:R-:W-:Y:S01]  /*0340*/  LOP3.LUT R8, R8, 0x7ffffffc, RZ, 0xc0, !PT ;  /* 0x7ffffffc08087812 */ /* 0x000fe200078ec0ff */
[----:B------:R-:W-:Y:S01]  /*0350*/  IMAD R5, R5, -0x9, R60 ;  /* 0xfffffff705057824 */ /* 0x000fe200078e023c */
[----:B------:R-:W-:Y:S01]  /*0360*/  SHF.R.S32.HI R12, RZ, 0x1f, R9 ;  /* 0x0000001fff0c7819 */ /* 0x000fe20000011409 */
[----:B------:R-:W-:Y:S01]  /*0370*/  IMAD R2, R2, 0x12, RZ ;  /* 0x0000001202027824 */ /* 0x000fe200078e02ff */
[----:B------:R-:W-:Y:S01]  /*0380*/  SHF.R.S32.HI R16, RZ, 0x1f, R10 ;  /* 0x0000001fff107819 */ /* 0x000fe2000001140a */
[C---:B------:R-:W-:Y:S01]  /*0390*/  IMAD.IADD R4, R7.reuse, 0x1, -R4 ;  /* 0x0000000107047824 */ /* 0x040fe200078e0a04 */
[--C-:B------:R-:W-:Y:S01]  /*03a0*/  SHF.R.S32.HI R14, RZ, 0x1f, R5.reuse ;  /* 0x0000001fff0e7819 */ /* 0x100fe20000011405 */
[----:B------:R-:W-:Y:S01]  /*03b0*/  IMAD.IADD R8, R7, 0x1, -R8 ;  /* 0x0000000107087824 */ /* 0x000fe200078e0a08 */
[----:B------:R-:W-:Y:S01]  /*03c0*/  SHF.R.S32.HI R11, RZ, 0x1f, R2 ;  /* 0x0000001fff0b7819 */ /* 0x000fe20000011402 */
[----:B------:R-:W-:Y:S01]  /*03d0*/  IMAD R6, R6, 0x12, RZ ;  /* 0x0000001206067824 */ /* 0x000fe200078e02ff */
[-CC-:B------:R-:W-:Y:S01]  /*03e0*/  IADD3 R17, P0, P1, R2, R9.reuse, R5.reuse ;  /* 0x0000000902117210 */ /* 0x180fe2000791e005 */
[----:B------:R-:W-:Y:S01]  /*03f0*/  IMAD R3, R4, 0x12, RZ ;  /* 0x0000001204037824 */ /* 0x000fe200078e02ff */
[--C-:B------:R-:W-:Y:S01]  /*0400*/  IADD3 R69, R2, R9, R5.reuse ;  /* 0x0000000902457210 */ /* 0x100fe20007ffe005 */
[----:B------:R-:W-:Y:S01]  /*0410*/  IMAD R7, R8, 0x12, RZ ;  /* 0x0000001208077824 */ /* 0x000fe200078e02ff */
[----:B------:R-:W-:-:S02]  /*0420*/  IADD3 R13, R6, R10, R5 ;  /* 0x0000000a060d7210 */ /* 0x000fc40007ffe005 */
[----:B------:R-:W-:Y:S02]  /*0430*/  IADD3 R8, P2, P3, R6, R10, R5 ;  /* 0x0000000a06087210 */ /* 0x000fe40007b5e005 */
[----:B------:R-:W-:Y:S01]  /*0440*/  SHF.R.S32.HI R5, RZ, 0x1f, R6 ;  /* 0x0000001fff057819 */ /* 0x000fe20000011406 */
[----:B------:R-:W-:Y:S01]  /*0450*/  IMAD.SHL.U32 R6, R17, 0x4, RZ ;  /* 0x0000000411067824 */ /* 0x000fe200078e00ff */
[----:B------:R-:W-:Y:S02]  /*0460*/  IADD3.X R20, R11, R12, R14, P0, P1 ;  /* 0x0000000c0b147210 */ /* 0x000fe400007e240e */
[CCC-:B------:R-:W-:Y:S02]  /*0470*/  IADD3 R21, R3.reuse, R9.reuse, R0.reuse ;  /* 0x0000000903157210 */ /* 0x1c0fe40007ffe000 */
[--C-:B------:R-:W-:Y:S02]  /*0480*/  IADD3 R18, P1, P0, R3, R9, R0.reuse ;  /* 0x0000000903127210 */ /* 0x100fe4000783e000 */
[----:B------:R-:W-:-:S02]  /*0490*/  SHF.R.S32.HI R15, RZ, 0x1f, R0 ;  /* 0x0000001fff0f7819 */ /* 0x000fc40000011400 */
[----:B------:R-:W-:Y:S02]  /*04a0*/  SHF.R.S32.HI R3, RZ, 0x1f, R3 ;  /* 0x0000001fff037819 */ /* 0x000fe40000011403 */
[----:B------:R-:W-:Y:S02]  /*04b0*/  IADD3.X R9, R5, R16, R14, P2, P3 ;  /* 0x0000001005097210 */ /* 0x000fe400017e640e */
[CCC-:B------:R-:W-:Y:S02]  /*04c0*/  IADD3 R45, R7.reuse, R10.reuse, R0.reuse ;  /* 0x0000000a072d7210 */ /* 0x1c0fe40007ffe000 */
[----:B------:R-:W-:Y:S02]  /*04d0*/  IADD3 R42, P2, P3, R7, R10, R0 ;  /* 0x0000000a072a7210 */ /* 0x000fe40007b5e000 */
[----:B------:R-:W-:Y:S02]  /*04e0*/  IADD3.X R23, R3, R12, R15, P1, P0 ;  /* 0x0000000c03177210 */ /* 0x000fe40000fe040f */
[----:B------:R-:W-:-:S02]  /*04f0*/  SHF.R.S32.HI R7, RZ, 0x1f, R7 ;  /* 0x0000001fff077819 */ /* 0x000fc40000011407 */
[----:B------:R-:W-:Y:S02]  /*0500*/  SHF.L.U64.HI R0, R17, 0x2, R20 ;  /* 0x0000000211007819 */ /* 0x000fe40000010214 */
[----:B------:R-:W-:Y:S02]  /*0510*/  IADD3 R2, P0, R6, UR6, RZ ;  /* 0x0000000606027c10 */ /* 0x000fe4000ff1e0ff */
[----:B------:R-:W-:Y:S02]  /*0520*/  IADD3.X R19, R7, R16, R15, P2, P3 ;  /* 0x0000001007137210 */ /* 0x000fe400017e640f */
[----:B------:R-:W-:Y:S02]  /*0530*/  IADD3 R4, P2, R6, UR8, RZ ;  /* 0x0000000806047c10 */ /* 0x000fe4000ff5e0ff */
[----:B------:R-:W-:Y:S01]  /*0540*/  IADD3.X R3, R0, UR7, RZ, P0, !PT ;  /* 0x0000000700037c10 */ /* 0x000fe200087fe4ff */
[----:B------:R-:W-:Y:S01]  /*0550*/  IMAD.SHL.U32 R14, R17, 0x8, RZ ;  /* 0x00000008110e7824 */ /* 0x000fe200078e00ff */
[----:B------:R-:W-:-:S02]  /*0560*/  IADD3 R6, P0, R6, UR10, RZ ;  /* 0x0000000a06067c10 */ /* 0x000fc4000ff1e0ff */
[----:B------:R-:W-:Y:S01]  /*0570*/  ISETP.GE.AND P1, PT, R60, 0x900, PT ;  /* 0x000009003c00780c */ /* 0x000fe20003f26270 */
[C---:B------:R-:W-:Y:S01]  /*0580*/  IMAD.SHL.U32 R16, R8.reuse, 0x8, RZ ;  /* 0x0000000808107824 */ /* 0x040fe200078e00ff */
[----:B------:R-:W-:Y:S02]  /*0590*/  IADD3.X R5, R0, UR9, RZ, P2, !PT ;  /* 0x0000000900057c10 */ /* 0x000fe400097fe4ff */
[----:B------:R-:W-:Y:S02]  /*05a0*/  IADD3.X R7, R0, UR11, RZ, P0, !PT ;  /* 0x0000000b00077c10 */ /* 0x000fe400087fe4ff */
[----:B------:R-:W-:Y:S02]  /*05b0*/  SHF.L.U64.HI R0, R8, 0x3, R9 ;  /* 0x0000000308007819 */ /* 0x000fe40000010209 */
[----:B------:R-:W-:Y:S02]  /*05c0*/  SHF.L.U64.HI R12, R17, 0x3, R20 ;  /* 0x00000003110c7819 */ /* 0x000fe40000010214 */
[----:B------:R-:W-:-:S02]  /*05d0*/  IADD3 R8, P0, R14, UR12, RZ ;  /* 0x0000000c0e087c10 */ /* 0x000fc4000ff1e0ff */
[----:B------:R-:W-:Y:S01]  /*05e0*/  IADD3 R10, P2, R16, UR12, RZ ;  /* 0x0000000c100a7c10 */ /* 0x000fe2000ff5e0ff */
[----:B------:R2:W5:Y:S01]  /*05f0*/  @!P1 LDG.E.EL R57, desc[UR4][R6.64+0x24] ;  /* 0x0000240406399981 */ /* 0x000562000c2e1900 */
[----:B------:R-:W-:Y:S02]  /*0600*/  IADD3.X R9, R12, UR13, RZ, P0, !PT ;  /* 0x0000000d0c097c10 */ /* 0x000fe400087fe4ff */
[----:B------:R-:W-:Y:S01]  /*0610*/  IADD3 R14, P0, R14, UR14, RZ ;  /* 0x0000000e0e0e7c10 */ /* 0x000fe2000ff1e0ff */
[----:B------:R1:W5:Y:S03]  /*0620*/  @!P1 LDG.E.EL R59, desc[UR4][R2.64+0x24] ;  /* 0x00002404023b9981 */ /* 0x000366000c2e1900 */
[----:B------:R-:W-:Y:S01]  /*0630*/  IADD3.X R15, R12, UR15, RZ, P0, !PT ;  /* 0x0000000f0c0f7c10 */ /* 0x000fe200087fe4ff */
[----:B------:R3:W5:Y:S01]  /*0640*/  @!P1 LDG.E.EL R58, desc[UR4][R4.64+0x24] ;  /* 0x00002404043a9981 */ /* 0x000762000c2e1900 */
[----:B------:R-:W-:Y:S01]  /*0650*/  IADD3 R16, P0, R16, UR14, RZ ;  /* 0x0000000e10107c10 */ /* 0x000fe2000ff1e0ff */
[----:B--2---:R-:W-:Y:S01]  /*0660*/  IMAD.SHL.U32 R6, R18, 0x4, RZ ;  /* 0x0000000412067824 */ /* 0x004fe200078e00ff */
[----:B------:R-:W-:Y:S01]  /*0670*/  IADD3.X R11, R0, UR13, RZ, P2, !PT ;  /* 0x0000000d000b7c10 */ /* 0x000fe200097fe4ff */
[----:B------:R-:W5:Y:S01]  /*0680*/  @!P1 LDG.E.EL.64 R34, desc[UR4][R8.64+0x48] ;  /* 0x0000480408229981 */ /* 0x000f62000c2e1b00 */
[----:B------:R-:W-:-:S02]  /*0690*/  IADD3.X R17, R0, UR15, RZ, P0, !PT ;  /* 0x0000000f00117c10 */ /* 0x000fc400087fe4ff */
[----:B------:R-:W-:Y:S01]  /*06a0*/  SHF.L.U64.HI R0, R18, 0x2, R23 ;  /* 0x0000000212007819 */ /* 0x000fe20000010217 */
[----:B------:R-:W5:Y:S01]  /*06b0*/  @!P1 LDG.E.EL.64 R32, desc[UR4][R10.64+0x48] ;  /* 0x000048040a209981 */ /* 0x000f62000c2e1b00 */
[----:B01----:R-:W-:Y:S02]  /*06c0*/  IADD3 R2, P0, R6, UR6, RZ ;  /* 0x0000000606027c10 */ /* 0x003fe4000ff1e0ff */
[----:B---3--:R-:W-:Y:S01]  /*06d0*/  IADD3 R4, P2, R6, UR8, RZ ;  /* 0x0000000806047c10 */ /* 0x008fe2000ff5e0ff */
[----:B------:R0:W5:Y:S01]  /*06e0*/  @!P1 LDG.E.EL.64 R28, desc[UR4][R16.64+0x48] ;  /* 0x00004804101c9981 */ /* 0x000162000c2e1b00 */
[----:B------:R-:W-:-:S05]  /*06f0*/  IADD3.X R3, R0, UR7, RZ, P0, !PT ;  /* 0x0000000700037c10 */ /* 0x000fca00087fe4ff */
[----:B------:R1:W5:Y:S01]  /*0700*/  @!P1 LDG.E.EL R56, desc[UR4][R2.64+0x24] ;  /* 0x0000240402389981 */ /* 0x000362000c2e1900 */
[----:B------:R-:W-:Y:S02]  /*0710*/  IADD3.X R5, R0, UR9, RZ, P2, !PT ;  /* 0x0000000900057c10 */ /* 0x000fe400097fe4ff */
[----:B------:R-:W-:Y:S01]  /*0720*/  IADD3 R6, P0, R6, UR10, RZ ;  /* 0x0000000a06067c10 */ /* 0x000fe2000ff1e0ff */
[----:B0-----:R-:W0:Y:S02]  /*0730*/  LDC.64 R16, c[0x0][0x238] ;  /* 0x00008e00ff107b82 */ /* 0x001e240000000a00 */
[----:B------:R2:W5:Y:S06]  /*0740*/  @!P1 LDG.E.EL R55, desc[UR4][R4.64+0x24] ;  /* 0x0000240404379981 */ /* 0x00056c000c2e1900 */
[----:B-1----:R-:W1:Y:S01]  /*0750*/  LDC.64 R2, c[0x0][0x228] ;  /* 0x00008a00ff027b82 */ /* 0x002e620000000a00 */
[----:B------:R-:W-:-:S02]  /*0760*/  IADD3.X R7, R0, UR11, RZ, P0, !PT ;  /* 0x0000000b00077c10 */ /* 0x000fc400087fe4ff */
[----:B--2---:R-:W-:-:S03]  /*0770*/  CS2R R4, SRZ ;  /* 0x0000000000047805 */ /* 0x004fc6000001ff00 */
[----:B------:R2:W5:Y:S01]  /*0780*/  @!P1 LDG.E.EL R54, desc[UR4][R6.64+0x24] ;  /* 0x0000240406369981 */ /* 0x000562000c2e1900 */
[C---:B------:R-:W-:Y:S01]  /*0790*/  SHF.L.U64.HI R0, R42.reuse, 0x3, R19 ;  /* 0x000000032a007819 */ /* 0x040fe20000010213 */
[----:B------:R-:W-:Y:S01]  /*07a0*/  IMAD.SHL.U32 R42, R42, 0x8, RZ ;  /* 0x000000082a2a7824 */ /* 0x000fe200078e00ff */
[----:B--2---:R-:W-:Y:S01]  /*07b0*/  CS2R R6, SRZ ;  /* 0x0000000000067805 */ /* 0x004fe2000001ff00 */
[----:B-1----:R-:W-:-:S05]  /*07c0*/  IMAD.WIDE R40, R37, 0x8, R2 ;  /* 0x0000000825287825 */ /* 0x002fca00078e0202 */
[----:B------:R-:W2:Y:S01]  /*07d0*/  @!P1 LDG.E.EL.128 R4, desc[UR4][R40.64] ;  /* 0x0000000428049981 */ /* 0x000ea2000c2e1d00 */
[----:B------:R-:W-:Y:S02]  /*07e0*/  IADD3 R10, P2, R42, UR12, RZ ;  /* 0x0000000c2a0a7c10 */ /* 0x000fe4000ff5e0ff */
[C---:B------:R-:W-:Y:S01]  /*07f0*/  SHF.L.U64.HI R12, R18.reuse, 0x3, R23 ;  /* 0x00000003120c7819 */ /* 0x040fe20000010217 */
[----:B------:R-:W-:Y:S01]  /*0800*/  IMAD.SHL.U32 R18, R18, 0x8, RZ ;  /* 0x0000000812127824 */ /* 0x000fe200078e00ff */
[----:B------:R-:W-:-:S04]  /*0810*/  IADD3.X R11, R0, UR13, RZ, P2, !PT ;  /* 0x0000000d000b7c10 */ /* 0x000fc800097fe4ff */
[----:B------:R-:W-:Y:S01]  /*0820*/  IADD3 R8, P0, R18, UR12, RZ ;  /* 0x0000000c12087c10 */ /* 0x000fe2000ff1e0ff */
[----:B------:R1:W5:Y:S03]  /*0830*/  @!P1 LDG.E.EL.64 R24, desc[UR4][R10.64+0x48] ;  /* 0x000048040a189981 */ /* 0x000366000c2e1b00 */
[----:B------:R-:W-:Y:S02]  /*0840*/  IADD3.X R9, R12, UR13, RZ, P0, !PT ;  /* 0x0000000d0c097c10 */ /* 0x000fe400087fe4ff */
[----:B------:R-:W-:Y:S01]  /*0850*/  IADD3 R18, P0, R18, UR14, RZ ;  /* 0x0000000e12127c10 */ /* 0x000fe2000ff1e0ff */
[----:B-1----:R-:W1:Y:S01]  /*0860*/  LDC.64 R10, c[0x0][0x250] ;  /* 0x00009400ff0a7b82 */ /* 0x002e620000000a00 */
[----:B------:R-:W-:Y:S02]  /*0870*/  CS2R R26, SRZ ;  /* 0x00000000001a7805 */ /* 0x000fe4000001ff00 */
[----:B------:R-:W-:-:S02]  /*0880*/  IADD3.X R19, R12, UR15, RZ, P0, !PT ;  /* 0x0000000f0c137c10 */ /* 0x000fc400087fe4ff */
[----:B------:R-:W-:Y:S02]  /*0890*/  CS2R R22, SRZ ;  /* 0x0000000000167805 */ /* 0x000fe4000001ff00 */
[----:B------:R-:W-:Y:S02]  /*08a0*/  IADD3 R42, P0, R42, UR14, RZ ;  /* 0x0000000e2a2a7c10 */ /* 0x000fe4000ff1e0ff */
[----:B------:R-:W-:Y:S02]  /*08b0*/  CS2R R30, SRZ ;  /* 0x00000000001e7805 */ /* 0x000fe4000001ff00 */
[----:B------:R-:W-:Y:S01]  /*08c0*/  CS2R R52, SRZ ;  /* 0x0000000000347805 */ /* 0x000fe2000001ff00 */
[----:B------:R3:W5:Y:S01]  /*08d0*/  @!P1 LDG.E.EL.64 R26, desc[UR4][R8.64+0x48] ;  /* 0x00004804081a9981 */ /* 0x000762000c2e1b00 */
[----:B------:R-:W-:Y:S01]  /*08e0*/  IADD3.X R43, R0, UR15, RZ, P0, !PT ;  /* 0x0000000f002b7c10 */ /* 0x000fe200087fe4ff */
[----:B------:R-:W-:Y:S02]  /*08f0*/  IMAD.WIDE R38, R69, 0x4, R62 ;  /* 0x0000000445267825 */ /* 0x000fe400078e023e */
[----:B------:R4:W5:Y:S02]  /*0900*/  @!P1 LDG.E.EL.64 R22, desc[UR4][R18.64+0x48] ;  /* 0x0000480412169981 */ /* 0x000964000c2e1b00 */
[----:B------:R-:W-:-:S02]  /*0910*/  IMAD.MOV.U32 R0, RZ, RZ, RZ ;  /* 0x000000ffff007224 */ /* 0x000fc400078e00ff */
[C---:B0-----:R-:W-:Y:S01]  /*0920*/  IMAD.WIDE R48, R69.reuse, 0x4, R16 ;  /* 0x0000000445307825 */ /* 0x041fe200078e0210 */
[----:B------:R0:W5:Y:S03]  /*0930*/  @!P1 LDG.E.EL.64 R30, desc[UR4][R14.64+0x48] ;  /* 0x000048040e1e9981 */ /* 0x000166000c2e1b00 */
[----:B---3--:R-:W-:Y:S01]  /*0940*/  IMAD.MOV.U32 R9, RZ, RZ, RZ ;  /* 0x000000ffff097224 */ /* 0x008fe200078e00ff */
[----:B------:R3:W5:Y:S01]  /*0950*/  @!P1 LDG.E.EL R53, desc[UR4][R38.64] ;  /* 0x0000000426359981 */ /* 0x000762000c2e1900 */
[----:B----4-:R-:W-:-:S04]  /*0960*/  IMAD.WIDE R18, R69, 0x4, R46 ;  /* 0x0000000445127825 */ /* 0x010fc800078e022e */
[C---:B------:R-:W-:Y:S01]  /*0970*/  IMAD.WIDE R16, R21.reuse, 0x4, R16 ;  /* 0x0000000415107825 */ /* 0x040fe200078e0210 */
[----:B0-----:R-:W-:Y:S02]  /*0980*/  CS2R R14, SRZ ;  /* 0x00000000000e7805 */ /* 0x001fe4000001ff00 */
[----:B------:R-:W-:Y:S01]  /*0990*/  CS2R R2, SRZ ;  /* 0x0000000000027805 */ /* 0x000fe2000001ff00 */
[----:B------:R0:W5:Y:S01]  /*09a0*/  @!P1 LDG.E.EL R9, desc[UR4][R18.64] ;  /* 0x0000000412099981 */ /* 0x000162000c2e1900 */
[C---:B------:R-:W-:Y:S01]  /*09b0*/  IMAD.WIDE R62, R21.reuse, 0x4, R62 ;  /* 0x00000004153e7825 */ /* 0x040fe200078e023e */
[----:B------:R-:W-:Y:S02]  /*09c0*/  CS2R R64, SRZ ;  /* 0x0000000000407805 */ /* 0x000fe4000001ff00 */
[----:B---3--:R-:W-:Y:S01]  /*09d0*/  CS2R R38, SRZ ;  /* 0x0000000000267805 */ /* 0x008fe2000001ff00 */
[----:B------:R3:W5:Y:S01]  /*09e0*/  @!P1 LDG.E.EL R0, desc[UR4][R16.64] ;  /* 0x0000000410009981 */ /* 0x000762000c2e1900 */
[----:B------:R-:W-:-:S03]  /*09f0*/  IMAD.WIDE R46, R21, 0x4, R46 ;  /* 0x00000004152e7825 */ /* 0x000fc600078e022e */
[----:B------:R4:W5:Y:S01]  /*0a00*/  @!P1 LDG.E.EL R52, desc[UR4][R62.64] ;  /* 0x000000043e349981 */ /* 0x000962000c2e1900 */
[----:B0-----:R-:W-:-:S03]  /*0a10*/  IMAD.WIDE R18, R13, 0x8, R66 ;  /* 0x000000080d127825 */ /* 0x001fc600078e0242 */
[----:B------:R0:W5:Y:S01]  /*0a20*/  @!P1 LDG.E.EL.64 R14, desc[UR4][R42.64+0x48] ;  /* 0x000048042a0e9981 */ /* 0x000162000c2e1b00 */
[----:B---3--:R-:W-:-:S03]  /*0a30*/  IMAD.WIDE R16, R69, 0x8, R66 ;  /* 0x0000000845107825 */ /* 0x008fc600078e0242 */
[----:B------:R3:W5:Y:S01]  /*0a40*/  @!P1 LDG.E.EL R3, desc[UR4][R46.64] ;  /* 0x000000042e039981 */ /* 0x000762000c2e1900 */
[----:B----4-:R-:W-:-:S03]  /*0a50*/  IMAD.WIDE R62, R21, 0x8, R66 ;  /* 0x00000008153e7825 */ /* 0x010fc600078e0242 */
[----:B------:R4:W5:Y:S01]  /*0a60*/  @!P1 LDG.E.EL R2, desc[UR4][R48.64] ;  /* 0x0000000430029981 */ /* 0x000962000c2e1900 */
[--C-:B-1----:R-:W-:Y:S01]  /*0a70*/  IMAD.WIDE R68, R69, 0x8, R10.reuse ;  /* 0x0000000845447825 */ /* 0x102fe200078e020a */
[----:B0-----:R-:W-:Y:S02]  /*0a80*/  CS2R R42, SRZ ;  /* 0x00000000002a7805 */ /* 0x001fe4000001ff00 */
[----:B------:R0:W5:Y:S01]  /*0a90*/  @!P1 LDG.E.EL.64 R64, desc[UR4][R16.64] ;  /* 0x0000000410409981 */ /* 0x000162000c2e1b00 */
[--C-:B------:R-:W-:Y:S01]  /*0aa0*/  IMAD.WIDE R12, R13, 0x8, R10.reuse ;  /* 0x000000080d0c7825 */ /* 0x100fe200078e020a */
[----:B---3--:R-:W-:Y:S02]  /*0ab0*/  CS2R R46, SRZ ;  /* 0x00000000002e7805 */ /* 0x008fe4000001ff00 */
[----:B------:R1:W5:Y:S01]  /*0ac0*/  @!P1 LDG.E.EL.64 R38, desc[UR4][R18.64] ;  /* 0x0000000412269981 */ /* 0x000362000c2e1b00 */
[----:B------:R-:W-:Y:S01]  /*0ad0*/  IMAD.WIDE R20, R21, 0x8, R10 ;  /* 0x0000000815147825 */ /* 0x000fe200078e020a */
[----:B----4-:R-:W-:-:S02]  /*0ae0*/  CS2R R48, SRZ ;  /* 0x0000000000307805 */ /* 0x010fc4000001ff00 */
[----:B------:R-:W5:Y:S01]  /*0af0*/  @!P1 LDG.E.EL.64 R42, desc[UR4][R68.64] ;  /* 0x00000004442a9981 */ /* 0x000f62000c2e1b00 */
[C---:B------:R-:W-:Y:S01]  /*0b00*/  IMAD.WIDE R66, R45.reuse, 0x8, R66 ;  /* 0x000000082d427825 */ /* 0x040fe200078e0242 */
[----:B0-----:R-:W-:Y:S02]  /*0b10*/  CS2R R16, SRZ ;  /* 0x0000000000107805 */ /* 0x001fe4000001ff00 */
[----:B------:R-:W5:Y:S01]  /*0b20*/  @!P1 LDG.E.EL.64 R46, desc[UR4][R12.64] ;  /* 0x000000040c2e9981 */ /* 0x000f62000c2e1b00 */
[----:B------:R-:W-:Y:S01]  /*0b30*/  IMAD.WIDE R10, R45, 0x8, R10 ;  /* 0x000000082d0a7825 */ /* 0x000fe200078e020a */
[----:B------:R-:W-:Y:S02]  /*0b40*/  CS2R R44, SRZ ;  /* 0x00000000002c7805 */ /* 0x000fe4000001ff00 */
[----:B-1----:R-:W-:Y:S01]  /*0b50*/  CS2R R18, SRZ ;  /* 0x0000000000127805 */ /* 0x002fe2000001ff00 */
[----:B------:R-:W-:Y:S01]  /*0b60*/  IMAD.WIDE R50, R37, 0x8, R50 ;  /* 0x0000000825327825 */ /* 0x000fe200078e0232 */
[----:B------:R-:W5:Y:S04]  /*0b70*/  @!P1 LDG.E.EL.64 R48, desc[UR4][R10.64] ;  /* 0x000000040a309981 */ /* 0x000f68000c2e1b00 */
[----:B------:R-:W5:Y:S04]  /*0b80*/  @!P1 LDG.E.EL.64 R44, desc[UR4][R20.64] ;  /* 0x00000004142c9981 */ /* 0x000f68000c2e1b00 */
[----:B------:R-:W5:Y:S01]  /*0b90*/  @!P1 LDG.E.EL.128 R16, desc[UR4][R50.64] ;  /* 0x0000000432109981 */ /* 0x000f62000c2e1d00 */
[----:B------:R-:W-:-:S02]  /*0ba0*/  CS2R R36, SRZ ;  /* 0x0000000000247805 */ /* 0x000fc4000001ff00 */
[----:B------:R-:W-:-:S04]  /*0bb0*/  CS2R R40, SRZ ;  /* 0x0000000000287805 */ /* 0x000fc8000001ff00 */
[----:B------:R0:W5:Y:S04]  /*0bc0*/  @!P1 LDG.E.EL.64 R36, desc[UR4][R62.64] ;  /* 0x000000043e249981 */ /* 0x000168000c2e1b00 */
[----:B------:R1:W5:Y:S01]  /*0bd0*/  @!P1 LDG.E.EL.64 R40, desc[UR4][R66.64] ;  /* 0x0000000442289981 */ /* 0x000362000c2e1b00 */
[----:B--2---:R-:W-:Y:S02]  /*0be0*/  ISETP.GE.AND P0, PT, R5, RZ, PT ;  /* 0x000000ff0500720c */ /* 0x004fe40003f06270 */
[----:B------:R-:W-:Y:S02]  /*0bf0*/  IADD3 R61, P3, R4, 0x24, RZ ;  /* 0x00000024043d7810 */ /* 0x000fe40007f7e0ff */
[----:B0-----:R-:W-:Y:S02]  /*0c00*/  IADD3 R63, P4, R6, 0x24, RZ ;  /* 0x00000024063f7810 */ /* 0x001fe40007f9e0ff */
[----:B------:R-:W-:-:S02]  /*0c10*/  ISETP.GE.AND P2, PT, R7, RZ, PT ;  /* 0x000000ff0700720c */ /* 0x000fc40003f46270 */
[----:B------:R-:W-:Y:S01]  /*0c20*/  SEL R61, R61, R4, !P0 ;  /* 0x000000043d3d7207 */ /* 0x000fe20004000000 */
[----:B------:R-:W-:Y:S01]  /*0c30*/  IMAD.X R4, RZ, RZ, R5, P3 ;  /* 0x000000ffff047224 */ /* 0x000fe200018e0605 */
[----:B------:R-:W-:Y:S01]  /*0c40*/  SEL R62, R63, R6, !P2 ;  /* 0x000000063f3e7207 */ /* 0x000fe20005000000 */
[----:B-1----:R-:W-:-:S03]  /*0c50*/  IMAD.X R67, RZ, RZ, R7, P4 ;  /* 0x000000ffff437224 */ /* 0x002fc600020e0607 */
[----:B------:R-:W-:Y:S02]  /*0c60*/  SEL R66, R4, R5, !P0 ;  /* 0x0000000504427207 */ /* 0x000fe40004000000 */
[----:B------:R-:W-:Y:S02]  /*0c70*/  SEL R63, R67, R7, !P2 ;  /* 0x00000007433f7207 */ /* 0x000fe40005000000 */
[----:B------:R-:W-:-:S04]  /*0c80*/  ISETP.GT.U32.AND P0, PT, R61, R62, PT ;  /* 0x0000003e3d00720c */ /* 0x000fc80003f04070 */
[----:B------:R-:W-:-:S04]  /*0c90*/  ISETP.GT.U32.AND.EX P0, PT, R66, R63, PT, P0 ;  /* 0x0000003f4200720c */ /* 0x000fc80003f04100 */
[----:B------:R-:W-:-:S04]  /*0ca0*/  SEL R4, R61, R62, P0 ;  /* 0x0000003e3d047207 */ /* 0x000fc80000000000 */
[----:B------:R-:W-:Y:S02]  /*0cb0*/  ISETP.GT.U32.AND P2, PT, R4, 0x23, PT ;  /* 0x000000230400780c */ /* 0x000fe40003f44070 */
[----:B------:R-:W-:-:S04]  /*0cc0*/  SEL R4, R66, R63, P0 ;  /* 0x0000003f42047207 */ /* 0x000fc80000000000 */
[----:B------:R-:W-:-:S13]  /*0cd0*/  ISETP.GT.U32.AND.EX P0, PT, R4, RZ, !P1, P2 ;  /* 0x000000ff0400720c */ /* 0x000fda0004f04120 */
[----:B------:R-:W-:Y:S05]  /*0ce0*/  @!P0 BRA `(.L_x_0) ;  /* 0x0000000000408947 */ /* 0x000fea0003800000 */
[----:B------:R-:W-:Y:S01]  /*0cf0*/  MOV R50, 0x0 ;  /* 0x0000000000327802 */ /* 0x000fe20000000f00 */
[----:B------:R-:W-:Y:S01]  /*0d00*/  ULDC.64 UR6, c[0x4][0x60] ;  /* 0x0100180000067ab9 */ /* 0x000fe20000000a00 */
[----:B------:R-:W-:Y:S01]  /*0d10*/  ULDC.64 UR8, c[0x4][0x50] ;  /* 0x0100140000087ab9 */ /* 0x000fe20000000a00 */
[----:B------:R-:W-:-:S07]  /*0d20*/  IMAD.U32 R4, RZ, RZ, UR6 ;  /* 0x00000006ff047e24 */ /* 0x000fce000f8e00ff */
[----:B------:R-:W-:Y:S01]  /*0d30*/  LEPC R20, `(.L_x_0) ;  /* 0x00000000b014794e */ /* 0x000fe20000000000 */
[----:B------:R-:W-:Y:S01]  /*0d40*/  IMAD.U32 R5, RZ, RZ, UR7 ;  /* 0x00000007ff057e24 */ /* 0x000fe2000f8e00ff */
[----:B------:R-:W0:Y:S01]  /*0d50*/  LDC.64 R50, c[0x4][R50] ;  /* 0x0100000032327b82 */ /* 0x000e220000000a00 */
[----:B------:R-:W-:Y:S01]  /*0d60*/  ULDC.64 UR6, c[0x4][0x58] ;  /* 0x0100160000067ab9 */ /* 0x000fe20000000a00 */
[----:B------:R-:W-:Y:S02]  /*0d70*/  IMAD.U32 R10, RZ, RZ, UR8 ;  /* 0x00000008ff0a7e24 */ /* 0x000fe4000f8e00ff */
[----:B------:R-:W-:Y:S02]  /*0d80*/  IMAD.U32 R6, RZ, RZ, UR6 ;  /* 0x00000006ff067e24 */ /* 0x000fe4000f8e00ff */
[----:B------:R-:W-:Y:S02]  /*0d90*/  IMAD.U32 R7, RZ, RZ, UR7 ;  /* 0x00000007ff077e24 */ /* 0x000fe4000f8e00ff */
[----:B------:R-:W-:-:S02]  /*0da0*/  IMAD.U32 R11, RZ, RZ, UR9 ;  /* 0x00000009ff0b7e24 */ /* 0x000fc4000f8e00ff */
[----:B------:R-:W-:Y:S02]  /*0db0*/  IMAD.MOV.U32 R8, RZ, RZ, 0x3e ;  /* 0x0000003eff087424 */ /* 0x000fe400078e00ff */
[----:B------:R-:W-:Y:S02]  /*0dc0*/  IMAD.MOV.U32 R12, RZ, RZ, 0x1 ;  /* 0x00000001ff0c7424 */ /* 0x000fe400078e00ff */
[----:B------:R-:W-:-:S07]  /*0dd0*/  IMAD.MOV.U32 R13, RZ, RZ, RZ ;  /* 0x000000ffff0d7224 */ /* 0x000fce00078e00ff */
[----:B0----5:R-:W-:Y:S05]  /*0de0*/  CALL.ABS.NOINC R50 ;  /* 0x0000000032007343 */ /* 0x021fea0003c00000 */
.L_x_0:
[----:B------:R-:W0:Y:S01]  /*0df0*/  LDC.64 R50, c[0x0][0x230] ;  /* 0x00008c00ff327b82 */ /* 0x000e220000000a00 */
[----:B------:R-:W-:-:S05]  /*0e00*/  IMAD.HI R5, R60, 0x38e38e39, RZ ;  /* 0x38e38e393c057827 */ /* 0x000fca00078e02ff */
[----:B------:R-:W-:-:S04]  /*0e10*/  SHF.R.U32.HI R8, RZ, 0x1f, R5 ;  /* 0x0000001fff087819 */ /* 0x000fc80000011605 */
[----:B------:R-:W-:-:S05]  /*0e20*/  LEA.HI.SX32 R8, R5, R8, 0x1b ;  /* 0x0000000805087211 */ /* 0x000fca00078fdaff */
[----:B------:R-:W-:Y:S01]  /*0e30*/  IMAD R11, R8, 0x24, RZ ;  /* 0x00000024080b7824 */ /* 0x000fe200078e02ff */
[----:B------:R-:W-:Y:S05]  /*0e40*/  WARPSYNC.ALL ;  /* 0x0000000000007948 */ /* 0x000fea0003800000 */
[----:B------:R-:W-:Y:S01]  /*0e50*/  BAR.SYNC.DEFER_BLOCKING 0x0 ;  /* 0x0000000000007b1d */ /* 0x000fe20000010000 */
[CC--:B0-----:R-:W-:Y:S02]  /*0e60*/  LEA R6, P0, R61.reuse, R50.reuse, 0x2 ;  /* 0x000000323d067211 */ /* 0x0c1fe400078010ff */
[----:B------:R-:W-:Y:S02]  /*0e70*/  LEA R4, P2, R62, R50, 0x2 ;  /* 0x000000323e047211 */ /* 0x000fe400078410ff */
[----:B------:R-:W-:-:S02]  /*0e80*/  LEA.HI.X R7, R61, R51, R66, 0x2, P0 ;  /* 0x000000333d077211 */ /* 0x000fc400000f1442 */
[----:B------:R-:W-:Y:S02]  /*0e90*/  LEA.HI.X R5, R62, R51, R63, 0x2, P2 ;  /* 0x000000333e057211 */ /* 0x000fe400010f143f */
[----:B------:R-:W-:Y:S01]  /*0ea0*/  CS2R R62, SRZ ;  /* 0x00000000003e7805 */ /* 0x000fe2000001ff00 */
[----:B------:R-:W-:Y:S01]  /*0eb0*/  IMAD.WIDE R6, R11, 0x4, R6 ;  /* 0x000000040b067825 */ /* 0x000fe200078e0206 */
[----:B-----5:R-:W-:-:S03]  /*0ec0*/  IADD3 R61, P3, R16, 0x24, RZ ;  /* 0x00000024103d7810 */ /* 0x020fc60007f7e0ff */
[----:B------:R-:W-:Y:S01]  /*0ed0*/  IMAD.WIDE R4, R11, 0x4, R4 ;  /* 0x000000040b047825 */ /* 0x000fe200078e0204 */
[----:B------:R-:W5:Y:S01]  /*0ee0*/  @!P1 LDG.E.EL R63, desc[UR4][R6.64] ;  /* 0x00000004063f9981 */ /* 0x000f62000c2e1900 */
[----:B------:R-:W-:Y:S02]  /*0ef0*/  IADD3 R11, P4, R18, 0x24, RZ ;  /* 0x00000024120b7810 */ /* 0x000fe40007f9e0ff */
[----:B------:R-:W-:Y:S02]  /*0f00*/  ISETP.GE.AND P0, PT, R17, RZ, PT ;  /* 0x000000ff1100720c */ /* 0x000fe40003f06270 */
[----:B------:R-:W-:Y:S01]  /*0f10*/  ISETP.GE.AND P2, PT, R19, RZ, PT ;  /* 0x000000ff1300720c */ /* 0x000fe20003f46270 */
[----:B------:R-:W-:Y:S01]  /*0f20*/  IMAD.X R21, RZ, RZ, R17, P3 ;  /* 0x000000ffff157224 */ /* 0x000fe200018e0611 */
[----:B------:R-:W-:Y:S01]  /*0f30*/  SEL R61, R61, R16, !P0 ;  /* 0x000000103d3d7207 */ /* 0x000fe20004000000 */
[----:B------:R-:W-:Y:S01]  /*0f40*/  IMAD.X R13, RZ, RZ, R19, P4 ;  /* 0x000000ffff0d7224 */ /* 0x000fe200020e0613 */
[----:B------:R-:W-:Y:S01]  /*0f50*/  SEL R16, R11, R18, !P2 ;  /* 0x000000120b107207 */ /* 0x000fe20005000000 */
[----:B------:R0:W5:Y:S01]  /*0f60*/  @!P1 LDG.E.EL R62, desc[UR4][R4.64] ;  /* 0x00000004043e9981 */ /* 0x000162000c2e1900 */
[----:B------:R-:W-:-:S02]  /*0f70*/  SEL R66, R21, R17, !P0 ;  /* 0x0000001115427207 */ /* 0x000fc40004000000 */
[----:B------:R-:W-:Y:S02]  /*0f80*/  SEL R17, R13, R19, !P2 ;  /* 0x000000130d117207 */ /* 0x000fe40005000000 */
[----:B------:R-:W-:-:S04]  /*0f90*/  ISETP.GT.U32.AND P0, PT, R61, R16, PT ;  /* 0x000000103d00720c */ /* 0x000fc80003f04070 */
[----:B------:R-:W-:-:S04]  /*0fa0*/  ISETP.GT.U32.AND.EX P0, PT, R66, R17, PT, P0 ;  /* 0x000000114200720c */ /* 0x000fc80003f04100 */
[----:B0-----:R-:W-:-:S04]  /*0fb0*/  SEL R4, R61, R16, P0 ;  /* 0x000000103d047207 */ /* 0x001fc80000000000 */
        /* <DEDUP_REMOVED lines=20> */
.L_x_1:
[----:B------:R-:W-:Y:S01]  /*1100*/  IMAD.HI R4, R60, 0x38e38e39, RZ ;  /* 0x38e38e393c047827 */ /* 0x000fe200078e02ff */
[----:B------:R-:W-:Y:S05]  /*1110*/  WARPSYNC.ALL ;  /* 0x0000000000007948 */ /* 0x000fea0003800000 */
[----:B------:R-:W-:Y:S01]  /*1120*/  BAR.SYNC.DEFER_BLOCKING 0x0 ;  /* 0x0000000000007b1d */ /* 0x000fe20000010000 */
[C---:B------:R-:W-:Y:S01]  /*1130*/  LEA R7, P0, R61.reuse, R50, 0x2 ;  /* 0x000000323d077211 */ /* 0x040fe200078010ff */
[----:B------:R-:W-:Y:S01]  /*1140*/  IMAD.MOV.U32 R19, RZ, RZ, RZ ;  /* 0x000000ffff137224 */ /* 0x000fe200078e00ff */
[----:B------:R-:W-:Y:S02]  /*1150*/  SHF.R.U32.HI R5, RZ, 0x1f, R4 ;  /* 0x0000001fff057819 */ /* 0x000fe40000011604 */
[----:B------:R-:W-:-:S02]  /*1160*/  LEA.HI.X R61, R61, R51, R66, 0x2, P0 ;  /* 0x000000333d3d7211 */ /* 0x000fc400000f1442 */
[----:B------:R-:W-:-:S05]  /*1170*/  LEA.HI.SX32 R5, R4, R5, 0x1b ;  /* 0x0000000504057211 */ /* 0x000fca00078fdaff */
[----:B------:R-:W-:Y:S01]  /*1180*/  IMAD R11, R5, 0x24, RZ ;  /* 0x00000024050b7824 */ /* 0x000fe200078e02ff */
[----:B------:R-:W-:-:S03]  /*1190*/  LEA R5, P2, R16, R50, 0x2 ;  /* 0x0000003210057211 */ /* 0x000fc600078410ff */
[C---:B------:R-:W-:Y:S01]  /*11a0*/  IMAD.SHL.U32 R18, R11.reuse, 0x4, RZ ;  /* 0x000000040b127824 */ /* 0x040fe200078e00ff */
[----:B------:R-:W-:Y:S01]  /*11b0*/  SHF.R.S32.HI R4, RZ, 0x1f, R11 ;  /* 0x0000001fff047819 */ /* 0x000fe2000001140b */
[----:B------:R-:W-:Y:S01]  /*11c0*/  IMAD.WIDE.U32 R24, R40, 0x6, R24 ;  /* 0x0000000628187825 */ /* 0x000fe200078e0018 */
[----:B------:R-:W-:Y:S02]  /*11d0*/  LEA.HI.X R17, R16, R51, R17, 0x2, P2 ;  /* 0x0000003310117211 */ /* 0x000fe400010f1411 */
[----:B------:R-:W-:Y:S02]  /*11e0*/  SHF.L.U64.HI R66, R11, 0x2, R4 ;  /* 0x000000020b427819 */ /* 0x000fe40000010204 */
[----:B------:R-:W-:Y:S01]  /*11f0*/  IADD3 R6, P0, R18, R7, RZ ;  /* 0x0000000712067210 */ /* 0x000fe20007f1e0ff */
[----:B------:R-:W-:Y:S01]  /*1200*/  IMAD R11, R41, 0x6, RZ ;  /* 0x00000006290b7824 */ /* 0x000fe200078e02ff */
[----:B------:R-:W-:-:S03]  /*1210*/  IADD3 R4, P2, R5, R18, RZ ;  /* 0x0000001205047210 */ /* 0x000fc60007f5e0ff */
[----:B------:R-:W-:Y:S02]  /*1220*/  IMAD.X R7, R66, 0x1, R61, P0 ;  /* 0x0000000142077824 */ /* 0x000fe400000e063d */
[----:B------:R-:W-:Y:S02]  /*1230*/  IMAD.MOV.U32 R61, RZ, RZ, RZ ;  /* 0x000000ffff3d7224 */ /* 0x000fe400078e00ff */
[----:B------:R-:W-:Y:S02]  /*1240*/  IMAD R13, R39, 0x6, RZ ;  /* 0x00000006270d7824 */ /* 0x000fe400078e02ff */
[----:B------:R-:W-:Y:S02]  /*1250*/  IMAD.WIDE.U32 R32, R38, 0x6, R32 ;  /* 0x0000000626207825 */ /* 0x000fe400078e0020 */
[----:B------:R-:W5:Y:S02]  /*1260*/  @!P1 LDG.E.EL R61, desc[UR4][R6.64] ;  /* 0x00000004063d9981 */ /* 0x000f64000c2e1900 */
[----:B------:R-:W-:-:S02]  /*1270*/  IMAD.IADD R8, R25, 0x1, R11 ;  /* 0x0000000119087824 */ /* 0x000fc400078e020b */
[----:B------:R-:W-:Y:S01]  /*1280*/  IMAD.IADD R13, R33, 0x1, R13 ;  /* 0x00000001210d7824 */ /* 0x000fe200078e020d */
[----:B------:R-:W-:Y:S01]  /*1290*/  IADD3 R33, P3, R32, 0x24, RZ ;  /* 0x0000002420217810 */ /* 0x000fe20007f7e0ff */
[----:B------:R-:W-:Y:S01]  /*12a0*/  IMAD.X R5, R17, 0x1, R66, P2 ;  /* 0x0000000111057824 */ /* 0x000fe200010e0642 */
[----:B------:R-:W-:Y:S02]  /*12b0*/  IADD3 R11, P4, R24, 0x24, RZ ;  /* 0x00000024180b7810 */ /* 0x000fe40007f9e0ff */
[----:B------:R-:W-:Y:S02]  /*12c0*/  ISETP.GE.AND P2, PT, R8, RZ, PT ;  /* 0x000000ff0800720c */ /* 0x000fe40003f46270 */
[----:B------:R-:W-:Y:S01]  /*12d0*/  ISETP.GE.AND P0, PT, R13, RZ, PT ;  /* 0x000000ff0d00720c */ /* 0x000fe20003f06270 */
[----:B------:R0:W5:Y:S01]  /*12e0*/  @!P1 LDG.E.EL R19, desc[UR4][R4.64] ;  /* 0x0000000404139981 */ /* 0x000162000c2e1900 */
[----:B------:R-:W-:Y:S01]  /*12f0*/  IMAD.X R25, RZ, RZ, R8, P4 ;  /* 0x000000ffff197224 */ /* 0x000fe200020e0608 */
[----:B------:R-:W-:-:S02]  /*1300*/  SEL R24, R11, R24, !P2 ;  /* 0x000000180b187207 */ /* 0x000fc40005000000 */
[----:B------:R-:W-:Y:S01]  /*1310*/  SEL R33, R33, R32, !P0 ;  /* 0x0000002021217207 */ /* 0x000fe20004000000 */
[----:B0-----:R-:W-:Y:S01]  /*1320*/  IMAD.X R4, RZ, RZ, R13, P3 ;  /* 0x000000ffff047224 */ /* 0x001fe200018e060d */
[----:B------:R-:W-:-:S04]  /*1330*/  SEL R25, R25, R8, !P2 ;  /* 0x0000000819197207 */ /* 0x000fc80005000000 */
        /* <DEDUP_REMOVED lines=24> */
.L_x_2:
[----:B------:R-:W-:Y:S05]  /*14c0*/  WARPSYNC.ALL ;  /* 0x0000000000007948 */ /* 0x000fea0003800000 */
[----:B------:R-:W-:Y:S01]  /*14d0*/  BAR.SYNC.DEFER_BLOCKING 0x0 ;  /* 0x0000000000007b1d */ /* 0x000fe20000010000 */
[-C--:B------:R-:W-:Y:S02]  /*14e0*/  LEA R5, P0, R33, R50.reuse, 0x2 ;  /* 0x0000003221057211 */ /* 0x080fe400078010ff */
[----:B------:R-:W-:Y:S02]  /*14f0*/  CS2R R16, SRZ ;  /* 0x0000000000107805 */ /* 0x000fe4000001ff00 */
[----:B------:R-:W-:-:S02]  /*1500*/  LEA R7, P2, R24, R50, 0x2 ;  /* 0x0000003218077211 */ /* 0x000fc400078410ff */
[-C--:B------:R-:W-:Y:S02]  /*1510*/  LEA.HI.X R33, R33, R51.reuse, R32, 0x2, P0 ;  /* 0x0000003321217211 */ /* 0x080fe400000f1420 */
[----:B------:R-:W-:Y:S01]  /*1520*/  IADD3 R4, P0, R5, R18, RZ ;  /* 0x0000001205047210 */ /* 0x000fe20007f1e0ff */
[----:B------:R-:W-:Y:S01]  /*1530*/  IMAD R11, R49, 0x6, RZ ;  /* 0x00000006310b7824 */ /* 0x000fe200078e02ff */
[----:B------:R-:W-:Y:S01]  /*1540*/  LEA.HI.X R25, R24, R51, R25, 0x2, P2 ;  /* 0x0000003318197211 */ /* 0x000fe200010f1419 */
[----:B------:R-:W-:Y:S01]  /*1550*/  IMAD R13, R47, 0x6, RZ ;  /* 0x000000062f0d7824 */ /* 0x000fe200078e02ff */
[----:B------:R-:W-:Y:S01]  /*1560*/  IADD3 R6, P2, R7, R18, RZ ;  /* 0x0000001207067210 */ /* 0x000fe20007f5e0ff */
[----:B------:R-:W-:Y:S02]  /*1570*/  IMAD.X R5, R33, 0x1, R66, P0 ;  /* 0x0000000121057824 */ /* 0x000fe400000e0642 */
[----:B------:R-:W-:-:S04]  /*1580*/  IMAD.WIDE.U32 R48, R48, 0x6, R14 ;  /* 0x0000000630307825 */ /* 0x000fc800078e000e */
[----:B------:R-:W-:-:S04]  /*1590*/  IMAD.WIDE.U32 R46, R46, 0x6, R28 ;  /* 0x000000062e2e7825 */ /* 0x000fc800078e001c */
[----:B------:R-:W-:Y:S02]  /*15a0*/  IMAD.IADD R15, R49, 0x1, R11 ;  /* 0x00000001310f7824 */ /* 0x000fe400078e020b */
[----:B------:R-:W-:Y:S01]  /*15b0*/  IMAD.IADD R13, R47, 0x1, R13 ;  /* 0x000000012f0d7824 */ /* 0x000fe200078e020d */
[----:B------:R0:W5:Y:S01]  /*15c0*/  @!P1 LDG.E.EL R17, desc[UR4][R4.64] ;  /* 0x0000000404119981 */ /* 0x000162000c2e1900 */
[----:B------:R-:W-:Y:S01]  /*15d0*/  IMAD.X R7, R25, 0x1, R66, P2 ;  /* 0x0000000119077824 */ /* 0x000fe200010e0642 */
[----:B------:R-:W-:Y:S02]  /*15e0*/  IADD3 R11, P4, R48, 0x24, RZ ;  /* 0x00000024300b7810 */ /* 0x000fe40007f9e0ff */
[----:B------:R-:W-:Y:S02]  /*15f0*/  ISETP.GE.AND P2, PT, R15, RZ, PT ;  /* 0x000000ff0f00720c */ /* 0x000fe40003f46270 */
[----:B------:R-:W-:Y:S01]  /*1600*/  ISETP.GE.AND P0, PT, R13, RZ, PT ;  /* 0x000000ff0d00720c */ /* 0x000fe20003f06270 */
[----:B------:R1:W5:Y:S01]  /*1610*/  @!P1 LDG.E.EL R16, desc[UR4][R6.64] ;  /* 0x0000000406109981 */ /* 0x000362000c2e1900 */
[----:B0-----:R-:W-:Y:S01]  /*1620*/  IADD3 R5, P3, R46, 0x24, RZ ;  /* 0x000000242e057810 */ /* 0x001fe20007f7e0ff */
[----:B------:R-:W-:Y:S01]  /*1630*/  IMAD.X R4, RZ, RZ, R15, P4 ;  /* 0x000000ffff047224 */ /* 0x000fe200020e060f */
[----:B------:R-:W-:-:S02]  /*1640*/  SEL R48, R11, R48, !P2 ;  /* 0x000000300b307207 */ /* 0x000fc40005000000 */
[----:B------:R-:W-:Y:S01]  /*1650*/  SEL R47, R5, R46, !P0 ;  /* 0x0000002e052f7207 */ /* 0x000fe20004000000 */
[----:B-1----:R-:W-:Y:S01]  /*1660*/  IMAD.X R6, RZ, RZ, R13, P3 ;  /* 0x000000ffff067224 */ /* 0x002fe200018e060d */
        /* <DEDUP_REMOVED lines=25> */
.L_x_3:
[----:B------:R-:W-:Y:S05]  /*1800*/  WARPSYNC.ALL ;  /* 0x0000000000007948 */ /* 0x000fea0003800000 */
[----:B------:R-:W-:Y:S01]  /*1810*/  BAR.SYNC.DEFER_BLOCKING 0x0 ;  /* 0x0000000000007b1d */ /* 0x000fe20000010000 */
[CC--:B------:R-:W-:Y:S02]  /*1820*/  LEA R7, P0, R47.reuse, R50.reuse, 0x2 ;  /* 0x000000322f077211 */ /* 0x0c0fe400078010ff */
[----:B------:R-:W-:Y:S02]  /*1830*/  LEA R21, P2, R48, R50, 0x2 ;  /* 0x0000003230157211 */ /* 0x000fe400078410ff */
[----:B------:R-:W-:-:S02]  /*1840*/  LEA.HI.X R5, R47, R51, R25, 0x2, P0 ;  /* 0x000000332f057211 */ /* 0x000fc400000f1419 */
[----:B------:R-:W-:Y:S02]  /*1850*/  IADD3 R6, P0, R7, R18, RZ ;  /* 0x0000001207067210 */ /* 0x000fe40007f1e0ff */
[----:B------:R-:W-:Y:S02]  /*1860*/  LEA.HI.X R51, R48, R51, R24, 0x2, P2 ;  /* 0x0000003330337211 */ /* 0x000fe400010f1418 */
[----:B------:R-:W-:Y:S01]  /*1870*/  IADD3 R20, P2, R21, R18, RZ ;  /* 0x0000001215147210 */ /* 0x000fe20007f5e0ff */
[----:B------:R-:W-:Y:S01]  /*1880*/  IMAD.X R7, R5, 0x1, R66, P0 ;  /* 0x0000000105077824 */ /* 0x000fe200000e0642 */
[----:B------:R-:W-:-:S03]  /*1890*/  CS2R R4, SRZ ;  /* 0x0000000000047805 */ /* 0x000fc6000001ff00 */
[----:B------:R-:W-:-:S03]  /*18a0*/  IMAD.X R21, R51, 0x1, R66, P2 ;  /* 0x0000000133157824 */ /* 0x000fc600010e0642 */
[----:B------:R0:W2:Y:S04]  /*18b0*/  @!P1 LDG.E.EL R5, desc[UR4][R6.64] ;  /* 0x0000000406059981 */ /* 0x0000a8000c2e1900 */
[----:B------:R1:W3:Y:S01]  /*18c0*/  @!P1 LDG.E.EL R4, desc[UR4][R20.64] ;  /* 0x0000000414049981 */ /* 0x0002e2000c2e1900 */
[----:B------:R-:W-:Y:S08]  /*18d0*/  F2I.S64.TRUNC R10, R52 ;  /* 0x00000034000a7311 */ /* 0x000ff0000020d900 */
[----:B------:R-:W-:Y:S08]  /*18e0*/  F2I.S64.TRUNC R14, R0 ;  /* 0x00000000000e7311 */ /* 0x000ff0000020d900 */
[----:B0-----:R-:W-:Y:S08]  /*18f0*/  F2I.S64.TRUNC R6, R54 ;  /* 0x0000003600067311 */ /* 0x001ff0000020d900 */
[----:B------:R-:W-:Y:S08]  /*1900*/  F2I.S64.TRUNC R24, R2 ;  /* 0x0000000200187311 */ /* 0x000ff0000020d900 */
[----:B------:R-:W-:Y:S08]  /*1910*/  F2I.S64.TRUNC R28, R57 ;  /* 0x00000039001c7311 */ /* 0x000ff0000020d900 */
[----:B------:R-:W-:Y:S08]  /*1920*/  I2F.S64 R18, R22 ;  /* 0x0000001600127312 */ /* 0x000ff00000301400 */
[----:B------:R-:W-:Y:S08]  /*1930*/  F2I.S64.TRUNC R12, R56 ;  /* 0x00000038000c7311 */ /* 0x000ff0000020d900 */
[----:B------:R-:W0:Y:S08]  /*1940*/  I2F.S64 R35, R34 ;  /* 0x0000002200237312 */ /* 0x000e300000301400 */
[----:B-1----:R-:W-:Y:S01]  /*1950*/  F2I.S64.TRUNC R20, R53 ;  /* 0x0000003500147311 */ /* 0x002fe2000020d900 */
[----:B0-----:R-:W-:-:S07]  /*1960*/  FADD R2, -R35, R58 ;  /* 0x0000003a23027221 */ /* 0x001fce0000000100 */
[----:B------:R-:W-:Y:S08]  /*1970*/  F2I.S64.TRUNC R22, R59 ;  /* 0x0000003b00167311 */ /* 0x000ff0000020d900 */
[----:B------:R-:W-:Y:S08]  /*1980*/  I2F.S64 R26, R26 ;  /* 0x0000001a001a7312 */ /* 0x000ff00000301400 */
[----:B------:R-:W-:Y:S08]  /*1990*/  I2F.S64 R36, R36 ;  /* 0x0000002400247312 */ /* 0x000ff00000301400 */
[----:B------:R-:W0:Y:S08]  /*19a0*/  I2F.S64 R64, R64 ;  /* 0x0000004000407312 */ /* 0x000e300000301400 */
[----:B------:R-:W1:Y:S01]  /*19b0*/  I2F.S64 R8, R44 ;  /* 0x0000002c00087312 */ /* 0x000e620000301400 */
[----:B0-----:R-:W-:-:S07]  /*19c0*/  FADD R0, R64, -R9 ;  /* 0x8000000940007221 */ /* 0x001fce0000000000 */
[----:B------:R0:W4:Y:S01]  /*19d0*/  I2F.S64 R10, R10 ;  /* 0x0000000a000a7312 */ /* 0x0001220000301400 */
[----:B------:R-:W-:Y:S01]  /*19e0*/  FADD R0, R0, 1 ;  /* 0x3f80000000007421 */ /* 0x000fe20000000000 */
[----:B-1----:R-:W-:-:S06]  /*19f0*/  FADD R8, -R8, R3 ;  /* 0x0000000308087221 */ /* 0x002fcc0000000100 */
[----:B------:R1:W1:Y:S01]  /*1a00*/  I2F.S64 R14, R14 ;  /* 0x0000000e000e7312 */ /* 0x0002620000301400 */
[----:B0-----:R-:W-:Y:S01]  /*1a10*/  FADD R11, R36, -R3 ;  /* 0x80000003240b7221 */ /* 0x001fe20000000000 */
[----:B------:R-:W-:-:S03]  /*1a20*/  FADD R8, R8, 1 ;  /* 0x3f80000008087421 */ /* 0x000fc60000000000 */
[----:B------:R-:W-:Y:S01]  /*1a30*/  FADD R11, R11, 1 ;  /* 0x3f8000000b0b7421 */ /* 0x000fe20000000000 */
[----:B----4-:R-:W-:Y:S02]  /*1a40*/  FADD R10, R10, -R3 ;  /* 0x800000030a0a7221 */ /* 0x010fe40000000000 */
[----:B------:R-:W0:Y:S01]  /*1a50*/  I2F.S64 R6, R6 ;  /* 0x0000000600067312 */ /* 0x000e220000301400 */
[----:B-1----:R-:W-:Y:S01]  /*1a60*/  FADD R15, -R26, R55 ;  /* 0x000000371a0f7221 */ /* 0x002fe20000000100 */
[----:B------:R-:W-:Y:S01]  /*1a70*/  FADD R10, R10, 1 ;  /* 0x3f8000000a0a7421 */ /* 0x000fe20000000000 */
[----:B------:R-:W-:-:S05]  /*1a80*/  FADD R14, -R14, R3 ;  /* 0x000000030e0e7221 */ /* 0x000fca0000000100 */
[----:B------:R-:W1:Y:S01]  /*1a90*/  I2F.S64 R24, R24 ;  /* 0x0000001800187312 */ /* 0x000e620000301400 */
[----:B------:R-:W-:Y:S01]  /*1aa0*/  FADD R3, R2, 1 ;  /* 0x3f80000002037421 */ /* 0x000fe20000000000 */
[----:B------:R-:W-:Y:S01]  /*1ab0*/  FADD R2, R15, 1 ;  /* 0x3f8000000f027421 */ /* 0x000fe20000000000 */
[----:B------:R-:W-:Y:S02]  /*1ac0*/  FADD R14, R14, 1 ;  /* 0x3f8000000e0e7421 */ /* 0x000fe40000000000 */
[----:B------:R-:W-:Y:S01]  /*1ad0*/  FMUL R0, R0, R3 ;  /* 0x0000000300007220 */ /* 0x000fe20000400000 */
[----:B------:R-:W-:Y:S01]  /*1ae0*/  FMUL R11, R11, R2 ;  /* 0x000000020b0b7220 */ /* 0x000fe20000400000 */
[----:B0-----:R-:W-:Y:S01]  /*1af0*/  FADD R6, -R6, R55 ;  /* 0x0000003706067221 */ /* 0x001fe20000000100 */
[----:B------:R-:W0:Y:S01]  /*1b00*/  I2F.S64 R29, R28 ;  /* 0x0000001c001d7312 */ /* 0x000e220000301400 */
[----:B------:R-:W4:Y:S02]  /*1b10*/  LDC.64 R2, c[0x0][0x210] ;  /* 0x00008400ff027b82 */ /* 0x000f240000000a00 */
[----:B------:R-:W-:Y:S01]  /*1b20*/  FADD R7, R6, 1 ;  /* 0x3f80000006077421 */ /* 0x000fe20000000000 */
[----:B-1----:R-:W-:-:S04]  /*1b30*/  FADD R24, -R24, R9 ;  /* 0x0000000918187221 */ /* 0x002fc80000000100 */
[----:B------:R1:W1:Y:S01]  /*1b40*/  I2F.S64 R12, R12 ;  /* 0x0000000c000c7312 */ /* 0x0002620000301400 */
[----:B------:R-:W-:Y:S01]  /*1b50*/  FMUL R14, R14, R7 ;  /* 0x000000070e0e7220 */ /* 0x000fe20000400000 */
[----:B------:R-:W-:-:S03]  /*1b60*/  FADD R24, R24, 1 ;  /* 0x3f80000018187421 */ /* 0x000fc60000000000 */
[----:B-----5:R-:W-:Y:S01]  /*1b70*/  FMUL R14, R14, R19 ;  /* 0x000000130e0e7220 */ /* 0x020fe20000400000 */
[----:B0-----:R-:W-:Y:S02]  /*1b80*/  FADD R29, -R29, R58 ;  /* 0x0000003a1d1d7221 */ /* 0x001fe40000000100 */
[----:B------:R-:W0:Y:S01]  /*1b90*/  I2F.S64 R20, R20 ;  /* 0x0000001400147312 */ /* 0x000e220000301400 */
[----:B-1----:R-:W-:Y:S01]  /*1ba0*/  FADD R13, R18, -R55 ;  /* 0x80000037120d7221 */ /* 0x002fe20000000000 */
[----:B------:R-:W-:-:S03]  /*1bb0*/  FADD R29, R29, 1 ;  /* 0x3f8000001d1d7421 */ /* 0x000fc60000000000 */
[----:B------:R-:W-:Y:S01]  /*1bc0*/  FADD R13, R13, 1 ;  /* 0x3f8000000d0d7421 */ /* 0x000fe20000000000 */
[----:B------:R-:W-:Y:S02]  /*1bd0*/  FADD R12, R12, -R55 ;  /* 0x800000370c0c7221 */ /* 0x000fe40000000000 */
[----:B------:R-:W1:Y:S01]  /*1be0*/  I2F.S64 R23, R22 ;  /* 0x0000001600177312 */ /* 0x000e620000301400 */
[----:B------:R-:W-:Y:S01]  /*1bf0*/  FMUL R24, R24, R29 ;  /* 0x0000001d18187220 */ /* 0x000fe20000400000 */
[----:B------:R-:W-:Y:S01]  /*1c00*/  FMUL R13, R8, R13 ;  /* 0x0000000d080d7220 */ /* 0x000fe20000400000 */
[----:B----4-:R-:W-:-:S04]  /*1c10*/  IMAD.WIDE R2, R60, 0x4, R2 ;  /* 0x000000043c027825 */ /* 0x010fc800078e0202 */
[----:B------:R-:W-:Y:S01]  /*1c20*/  FMUL R61, R24, R61 ;  /* 0x0000003d183d7220 */ /* 0x000fe20000400000 */
[----:B0-----:R-:W-:Y:S01]  /*1c30*/  FADD R20, R20, -R9 ;  /* 0x8000000914147221 */ /* 0x001fe20000000000 */
[----:B------:R-:W0:Y:S03]  /*1c40*/  I2F.S64 R42, R42 ;  /* 0x0000002a002a7312 */ /* 0x000e260000301400 */
[----:B------:R-:W-:Y:S01]  /*1c50*/  FADD R20, R20, 1 ;  /* 0x3f80000014147421 */ /* 0x000fe20000000000 */
[----:B-1----:R-:W-:-:S04]  /*1c60*/  FADD R23, R23, -R58 ;  /* 0x8000003a17177221 */ /* 0x002fc80000000000 */
[----:B------:R-:W1:Y:S01]  /*1c70*/  I2F.S64 R31, R30 ;  /* 0x0000001e001f7312 */ /* 0x000e620000301400 */
[----:B------:R-:W-:Y:S01]  /*1c80*/  FADD R23, R23, 1 ;  /* 0x3f80000017177421 */ /* 0x000fe20000000000 */
[----:B0-----:R-:W-:Y:S01]  /*1c90*/  FADD R42, -R42, R9 ;  /* 0x000000092a2a7221 */ /* 0x001fe20000000100 */
[----:B------:R-:W-:Y:S02]  /*1ca0*/  FADD R9, R12, 1 ;  /* 0x3f8000000c097421 */ /* 0x000fe40000000000 */
[----:B------:R-:W-:Y:S01]  /*1cb0*/  FMUL R20, R20, R23 ;  /* 0x0000001714147220 */ /* 0x000fe20000400000 */
[----:B------:R-:W-:Y:S01]  /*1cc0*/  FADD R42, R42, 1 ;  /* 0x3f8000002a2a7421 */ /* 0x000fe20000000000 */
[----:B------:R-:W-:Y:S02]  /*1cd0*/  FMUL R9, R10, R9 ;  /* 0x000000090a097220 */ /* 0x000fe40000400000 */
[----:B------:R-:W-:Y:S01]  /*1ce0*/  FFMA R61, R20, R63, R61 ;  /* 0x0000003f143d7223 */ /* 0x000fe2000000003d */
[----:B-1----:R-:W-:Y:S01]  /*1cf0*/  FADD R31, R31, -R58 ;  /* 0x8000003a1f1f7221 */ /* 0x002fe20000000000 */
[----:B------:R-:W-:-:S02]  /*1d00*/  FFMA R14, R9, R62, R14 ;  /* 0x0000003e090e7223 */ /* 0x000fc4000000000e */
[----:B------:R-:W-:Y:S01]  /*1d10*/  FFMA R17, R0, R17, R61 ;  /* 0x0000001100117223 */ /* 0x000fe2000000003d */
[----:B------:R-:W-:Y:S01]  /*1d20*/  FADD R31, R31, 1 ;  /* 0x3f8000001f1f7421 */ /* 0x000fe20000000000 */
[----:B------:R-:W-:-:S03]  /*1d30*/  FFMA R16, R11, R16, R14 ;  /* 0x000000100b107223 */ /* 0x000fc6000000000e */
[----:B------:R-:W-:-:S04]  /*1d40*/  FMUL R42, R42, R31 ;  /* 0x0000001f2a2a7220 */ /* 0x000fc80000400000 */
[----:B--2---:R-:W-:Y:S01]  /*1d50*/  FFMA R12, R42, R5, R17 ;  /* 0x000000052a0c7223 */ /* 0x004fe20000000011 */
[----:B---3--:R-:W-:Y:S01]  /*1d60*/  FFMA R13, R13, R4, R16 ;  /* 0x000000040d0d7223 */ /* 0x008fe20000000010 */
[----:B------:R-:W-:Y:S06]  /*1d70*/  @P1 EXIT ;  /* 0x000000000000194d */ /* 0x000fec0003800000 */
[----:B------:R-:W-:Y:S01]  /*1d80*/  STG.E.64 desc[UR4][R2.64], R12 ;  /* 0x0000000c02007986 */ /* 0x000fe2000c101b04 */
[----:B------:R-:W-:Y:S05]  /*1d90*/  EXIT ;  /* 0x000000000000794d */ /* 0x000fea0003800000 */
.L_x_4:
[----:B------:R-:W-:-:S00]  /*1da0*/  BRA `(.L_x_4) ;  /* 0xfffffffc00fc7947 */ /* 0x000fc0000383ffff */
[----:B------:R-:W-:-:S00]  /*1db0*/  NOP ;  /* 0x0000000000007918 */ /* 0x000fc00000000000 */
        /* <DEDUP_REMOVED lines=12> */
.L_x_5:


//--------------------- .nv.global.init           --------------------------
	.section	.nv.global.init,"aw",@progbits
.nv.global.init:
	.type		assertFunc_1,@object
	.size		assertFunc_1,(assertFunc_3 - assertFunc_1)
assertFunc_1:
        /*0000*/ 	.byte	0x75, 0x6e, 0x6b, 0x6e, 0x6f, 0x77, 0x6e, 0x00
	.type		assertFunc_3,@object
	.size		assertFunc_3,(assertFunc_2 - assertFunc_3)
assertFunc_3:
        /*0008*/ 	.byte	0x75, 0x6e, 0x6b, 0x6e, 0x6f, 0x77, 0x6e, 0x00
	.type		assertFunc_2,@object
	.size		assertFunc_2,(assertFunc_0 - assertFunc_2)
assertFunc_2:
        /*0010*/ 	.byte	0x75, 0x6e, 0x6b, 0x6e, 0x6f, 0x77, 0x6e, 0x00
	.type		assertFunc_0,@object
	.size		assertFunc_0,(assertMessage_3 - assertFunc_0)
assertFunc_0:
        /*0018*/ 	.byte	0x75, 0x6e, 0x6b, 0x6e, 0x6f, 0x77, 0x6e, 0x00
	.type		assertMessage_3,@object
	.size		assertMessage_3,(assertMessage_1 - assertMessage_3)
assertMessage_3:
        /*0020*/ 	.byte	0x69, 0x6e, 0x64, 0x65, 0x78, 0x20, 0x6f, 0x75, 0x74, 0x20, 0x6f, 0x66, 0x20, 0x62, 0x6f, 0x75
        /*0030*/ 	.byte	0x6e, 0x64, 0x73, 0x3a, 0x20, 0x30, 0x20, 0x3c, 0x3d, 0x20, 0x74, 0x6d, 0x70, 0x37, 0x37, 0x20
        /*0040*/ 	.byte	0x3c, 0x20, 0x33, 0x36, 0x00
	.type		assertMessage_1,@object
	.size		assertMessage_1,(assertMessage_0 - assertMessage_1)
assertMessage_1:
        /*0045*/ 	.byte	0x69, 0x6e, 0x64, 0x65, 0x78, 0x20, 0x6f, 0x75, 0x74, 0x20, 0x6f, 0x66, 0x20, 0x62, 0x6f, 0x75
        /*0055*/ 	.byte	0x6e, 0x64, 0x73, 0x3a, 0x20, 0x30, 0x20, 0x3c, 0x3d, 0x20, 0x74, 0x6d, 0x70, 0x33, 0x36, 0x20
        /*0065*/ 	.byte	0x3c, 0x20, 0x33, 0x36, 0x00
	.type		assertMessage_0,@object
	.size		assertMessage_0,(assertMessage_2 - assertMessage_0)
assertMessage_0:
        /*006a*/ 	.byte	0x69, 0x6e, 0x64, 0x65, 0x78, 0x20, 0x6f, 0x75, 0x74, 0x20, 0x6f, 0x66, 0x20, 0x62, 0x6f, 0x75
        /*007a*/ 	.byte	0x6e, 0x64, 0x73, 0x3a, 0x20, 0x30, 0x20, 0x3c, 0x3d, 0x20, 0x74, 0x6d, 0x70, 0x31, 0x38, 0x20
        /*008a*/ 	.byte	0x3c, 0x20, 0x33, 0x36, 0x00
	.type		assertMessage_2,@object
	.size		assertMessage_2,(assertFile_0 - assertMessage_2)
assertMessage_2:
        /*008f*/ 	.byte	0x69, 0x6e, 0x64, 0x65, 0x78, 0x20, 0x6f, 0x75, 0x74, 0x20, 0x6f, 0x66, 0x20, 0x62, 0x6f, 0x75
        /*009f*/ 	.byte	0x6e, 0x64, 0x73, 0x3a, 0x20, 0x30, 0x20, 0x3c, 0x3d, 0x20, 0x74, 0x6d, 0x70, 0x35, 0x37, 0x20
        /*00af*/ 	.byte	0x3c, 0x20, 0x33, 0x36, 0x00
	.type		assertFile_0,@object
	.size		assertFile_0,(assertFile_2 - assertFile_0)
assertFile_0:
        /*00b4*/ 	.byte	0x69, 0x6e, 0x64, 0x75, 0x63, 0x74, 0x6f, 0x72, 0x5f, 0x63, 0x61, 0x63, 0x68, 0x65, 0x2f, 0x67
        /*00c4*/ 	.byte	0x34, 0x2f, 0x63, 0x67, 0x34, 0x70, 0x63, 0x37, 0x61, 0x70, 0x35, 0x76, 0x36, 0x79, 0x6a, 0x70
        /*00d4*/ 	.byte	0x79, 0x79, 0x68, 0x7a, 0x33, 0x7a, 0x6b, 0x79, 0x66, 0x6d, 0x6e, 0x37, 0x6f, 0x62, 0x76, 0x63
        /*00e4*/ 	.byte	0x61, 0x68, 0x34, 0x33, 0x7a, 0x70, 0x6f, 0x36, 0x6b, 0x68, 0x33, 0x70, 0x74, 0x6c, 0x63, 0x79
        /*00f4*/ 	.byte	0x6a, 0x70, 0x6c, 0x7a, 0x70, 0x35, 0x2e, 0x70, 0x79, 0x00
	.type		assertFile_2,@object
	.size		assertFile_2,(assertFile_1 - assertFile_2)
assertFile_2:
        /*00fe*/ 	.byte	0x69, 0x6e, 0x64, 0x75, 0x63, 0x74, 0x6f, 0x72, 0x5f, 0x63, 0x61, 0x63, 0x68, 0x65, 0x2f, 0x67
        /*010e*/ 	.byte	0x34, 0x2f, 0x63, 0x67, 0x34, 0x70, 0x63, 0x37, 0x61, 0x70, 0x35, 0x76, 0x36, 0x79, 0x6a, 0x70
        /*011e*/ 	.byte	0x79, 0x79, 0x68, 0x7a, 0x33, 0x7a, 0x6b, 0x79, 0x66, 0x6d, 0x6e, 0x37, 0x6f, 0x62, 0x76, 0x63
        /*012e*/ 	.byte	0x61, 0x68, 0x34, 0x33, 0x7a, 0x70, 0x6f, 0x36, 0x6b, 0x68, 0x33, 0x70, 0x74, 0x6c, 0x63, 0x79
        /*013e*/ 	.byte	0x6a, 0x70, 0x6c, 0x7a, 0x70, 0x35, 0x2e, 0x70, 0x79, 0x00
	.type		assertFile_1,@object
	.size		assertFile_1,(assertFile_3 - assertFile_1)
assertFile_1:
        /*0148*/ 	.byte	0x69, 0x6e, 0x64, 0x75, 0x63, 0x74, 0x6f, 0x72, 0x5f, 0x63, 0x61, 0x63, 0x68, 0x65, 0x2f, 0x67
        /*0158*/ 	.byte	0x34, 0x2f, 0x63, 0x67, 0x34, 0x70, 0x63, 0x37, 0x61, 0x70, 0x35, 0x76, 0x36, 0x79, 0x6a, 0x70
        /*0168*/ 	.byte	0x79, 0x79, 0x68, 0x7a, 0x33, 0x7a, 0x6b, 0x79, 0x66, 0x6d, 0x6e, 0x37, 0x6f, 0x62, 0x76, 0x63
        /*0178*/ 	.byte	0x61, 0x68, 0x34, 0x33, 0x7a, 0x70, 0x6f, 0x36, 0x6b, 0x68, 0x33, 0x70, 0x74, 0x6c, 0x63, 0x79
        /*0188*/ 	.byte	0x6a, 0x70, 0x6c, 0x7a, 0x70, 0x35, 0x2e, 0x70, 0x79, 0x00
	.type		assertFile_3,@object
	.size		assertFile_3,(.L_1 - assertFile_3)
assertFile_3:
        /*0192*/ 	.byte	0x69, 0x6e, 0x64, 0x75, 0x63, 0x74, 0x6f, 0x72, 0x5f, 0x63, 0x61, 0x63, 0x68, 0x65, 0x2f, 0x67
        /*01a2*/ 	.byte	0x34, 0x2f, 0x63, 0x67, 0x34, 0x70, 0x63, 0x37, 0x61, 0x70, 0x35, 0x76, 0x36, 0x79, 0x6a, 0x70
        /*01b2*/ 	.byte	0x79, 0x79, 0x68, 0x7a, 0x33, 0x7a, 0x6b, 0x79, 0x66, 0x6d, 0x6e, 0x37, 0x6f, 0x62, 0x76, 0x63
        /*01c2*/ 	.byte	0x61, 0x68, 0x34, 0x33, 0x7a, 0x70, 0x6f, 0x36, 0x6b, 0x68, 0x33, 0x70, 0x74, 0x6c, 0x63, 0x79
        /*01d2*/ 	.byte	0x6a, 0x70, 0x6c, 0x7a, 0x70, 0x35, 0x2e, 0x70, 0x79, 0x00
.L_1:


//--------------------- .nv.constant0.triton_poi_fused_add_mul_8 --------------------------
	.section	.nv.constant0.triton_poi_fused_add_mul_8,"a",@progbits
	.sectionflags	@""
	.align	4
.nv.constant0.triton_poi_fused_add_mul_8:
	.zero		604


//--------------------- SYMBOLS --------------------------

	.type		__assertfail,@function
